//
// Generated by NVIDIA NVVM Compiler
//
// Compiler Build ID: CL-36424714
// Cuda compilation tools, release 13.0, V13.0.88
// Based on NVVM 20.0.0
//

.version 9.0
.target sm_100
.address_size 64

	// .globl	_ZN3cub18CUB_300001_SM_10006detail11EmptyKernelIvEEvv
.global .align 1 .b8 _ZN30_INTERNAL_3143a5ca_4_k_cu_main4cuda3std3__45__cpo5beginE[1];
.global .align 1 .b8 _ZN30_INTERNAL_3143a5ca_4_k_cu_main4cuda3std3__45__cpo3endE[1];
.global .align 1 .b8 _ZN30_INTERNAL_3143a5ca_4_k_cu_main4cuda3std3__45__cpo6cbeginE[1];
.global .align 1 .b8 _ZN30_INTERNAL_3143a5ca_4_k_cu_main4cuda3std3__45__cpo4cendE[1];
.global .align 1 .b8 _ZN30_INTERNAL_3143a5ca_4_k_cu_main4cuda3std3__45__cpo6rbeginE[1];
.global .align 1 .b8 _ZN30_INTERNAL_3143a5ca_4_k_cu_main4cuda3std3__45__cpo4rendE[1];
.global .align 1 .b8 _ZN30_INTERNAL_3143a5ca_4_k_cu_main4cuda3std3__45__cpo7crbeginE[1];
.global .align 1 .b8 _ZN30_INTERNAL_3143a5ca_4_k_cu_main4cuda3std3__45__cpo5crendE[1];
.global .align 1 .b8 _ZN30_INTERNAL_3143a5ca_4_k_cu_main4cuda3std3__432_GLOBAL__N__3143a5ca_4_k_cu_main6ignoreE[1];
.global .align 1 .b8 _ZN30_INTERNAL_3143a5ca_4_k_cu_main4cuda3std3__419piecewise_constructE[1];
.global .align 1 .b8 _ZN30_INTERNAL_3143a5ca_4_k_cu_main4cuda3std3__48in_placeE[1];
.global .align 1 .b8 _ZN30_INTERNAL_3143a5ca_4_k_cu_main4cuda3std3__420unreachable_sentinelE[1];
.global .align 1 .b8 _ZN30_INTERNAL_3143a5ca_4_k_cu_main4cuda3std3__47nulloptE[1];
.global .align 1 .b8 _ZN30_INTERNAL_3143a5ca_4_k_cu_main4cuda3std3__48unexpectE[1];
.global .align 1 .b8 _ZN30_INTERNAL_3143a5ca_4_k_cu_main4cuda3std6ranges3__45__cpo4swapE[1];
.global .align 1 .b8 _ZN30_INTERNAL_3143a5ca_4_k_cu_main4cuda3std6ranges3__45__cpo9iter_moveE[1];
.global .align 1 .b8 _ZN30_INTERNAL_3143a5ca_4_k_cu_main4cuda3std6ranges3__45__cpo5beginE[1];
.global .align 1 .b8 _ZN30_INTERNAL_3143a5ca_4_k_cu_main4cuda3std6ranges3__45__cpo3endE[1];
.global .align 1 .b8 _ZN30_INTERNAL_3143a5ca_4_k_cu_main4cuda3std6ranges3__45__cpo6cbeginE[1];
.global .align 1 .b8 _ZN30_INTERNAL_3143a5ca_4_k_cu_main4cuda3std6ranges3__45__cpo4cendE[1];
.global .align 1 .b8 _ZN30_INTERNAL_3143a5ca_4_k_cu_main4cuda3std6ranges3__45__cpo7advanceE[1];
.global .align 1 .b8 _ZN30_INTERNAL_3143a5ca_4_k_cu_main4cuda3std6ranges3__45__cpo9iter_swapE[1];
.global .align 1 .b8 _ZN30_INTERNAL_3143a5ca_4_k_cu_main4cuda3std6ranges3__45__cpo4nextE[1];
.global .align 1 .b8 _ZN30_INTERNAL_3143a5ca_4_k_cu_main4cuda3std6ranges3__45__cpo4prevE[1];
.global .align 1 .b8 _ZN30_INTERNAL_3143a5ca_4_k_cu_main4cuda3std6ranges3__45__cpo4dataE[1];
.global .align 1 .b8 _ZN30_INTERNAL_3143a5ca_4_k_cu_main4cuda3std6ranges3__45__cpo5cdataE[1];
.global .align 1 .b8 _ZN30_INTERNAL_3143a5ca_4_k_cu_main4cuda3std6ranges3__45__cpo4sizeE[1];
.global .align 1 .b8 _ZN30_INTERNAL_3143a5ca_4_k_cu_main4cuda3std6ranges3__45__cpo5ssizeE[1];
.global .align 1 .b8 _ZN30_INTERNAL_3143a5ca_4_k_cu_main4cuda3std6ranges3__45__cpo8distanceE[1];
.global .align 1 .b8 _ZN30_INTERNAL_3143a5ca_4_k_cu_main6thrust24THRUST_300001_SM_1000_NS8cuda_cub3parE[1];
.global .align 1 .b8 _ZN30_INTERNAL_3143a5ca_4_k_cu_main6thrust24THRUST_300001_SM_1000_NS8cuda_cub10par_nosyncE[1];
.global .align 1 .b8 _ZN30_INTERNAL_3143a5ca_4_k_cu_main6thrust24THRUST_300001_SM_1000_NS6system6detail10sequential3seqE[1];
.global .align 1 .b8 _ZN30_INTERNAL_3143a5ca_4_k_cu_main6thrust24THRUST_300001_SM_1000_NS12placeholders2_1E[1];
.global .align 1 .b8 _ZN30_INTERNAL_3143a5ca_4_k_cu_main6thrust24THRUST_300001_SM_1000_NS12placeholders2_2E[1];
.global .align 1 .b8 _ZN30_INTERNAL_3143a5ca_4_k_cu_main6thrust24THRUST_300001_SM_1000_NS12placeholders2_3E[1];
.global .align 1 .b8 _ZN30_INTERNAL_3143a5ca_4_k_cu_main6thrust24THRUST_300001_SM_1000_NS12placeholders2_4E[1];
.global .align 1 .b8 _ZN30_INTERNAL_3143a5ca_4_k_cu_main6thrust24THRUST_300001_SM_1000_NS12placeholders2_5E[1];
.global .align 1 .b8 _ZN30_INTERNAL_3143a5ca_4_k_cu_main6thrust24THRUST_300001_SM_1000_NS12placeholders2_6E[1];
.global .align 1 .b8 _ZN30_INTERNAL_3143a5ca_4_k_cu_main6thrust24THRUST_300001_SM_1000_NS12placeholders2_7E[1];
.global .align 1 .b8 _ZN30_INTERNAL_3143a5ca_4_k_cu_main6thrust24THRUST_300001_SM_1000_NS12placeholders2_8E[1];
.global .align 1 .b8 _ZN30_INTERNAL_3143a5ca_4_k_cu_main6thrust24THRUST_300001_SM_1000_NS12placeholders2_9E[1];
.global .align 1 .b8 _ZN30_INTERNAL_3143a5ca_4_k_cu_main6thrust24THRUST_300001_SM_1000_NS12placeholders3_10E[1];
.global .align 1 .b8 _ZN30_INTERNAL_3143a5ca_4_k_cu_main6thrust24THRUST_300001_SM_1000_NS3seqE[1];

.visible .entry _ZN3cub18CUB_300001_SM_10006detail11EmptyKernelIvEEvv()
{


	ret;

}
	// .globl	_ZN3cub18CUB_300001_SM_10006detail8for_each13static_kernelINS2_12policy_hub_t12policy_500_tEmN6thrust24THRUST_300001_SM_1000_NS8cuda_cub20__uninitialized_fill7functorINS7_10device_ptrIiEEiEEEEvT0_T1_
.visible .entry _ZN3cub18CUB_300001_SM_10006detail8for_each13static_kernelINS2_12policy_hub_t12policy_500_tEmN6thrust24THRUST_300001_SM_1000_NS8cuda_cub20__uninitialized_fill7functorINS7_10device_ptrIiEEiEEEEvT0_T1_(
	.param .u64 _ZN3cub18CUB_300001_SM_10006detail8for_each13static_kernelINS2_12policy_hub_t12policy_500_tEmN6thrust24THRUST_300001_SM_1000_NS8cuda_cub20__uninitialized_fill7functorINS7_10device_ptrIiEEiEEEEvT0_T1__param_0,
	.param .align 8 .b8 _ZN3cub18CUB_300001_SM_10006detail8for_each13static_kernelINS2_12policy_hub_t12policy_500_tEmN6thrust24THRUST_300001_SM_1000_NS8cuda_cub20__uninitialized_fill7functorINS7_10device_ptrIiEEiEEEEvT0_T1__param_1[16]
)
.maxntid 256
{
	.reg .pred 	%p<4>;
	.reg .b16 	%rs<5>;
	.reg .b32 	%r<12>;
	.reg .b64 	%rd<16>;

	ld.param.u32 	%r3, [_ZN3cub18CUB_300001_SM_10006detail8for_each13static_kernelINS2_12policy_hub_t12policy_500_tEmN6thrust24THRUST_300001_SM_1000_NS8cuda_cub20__uninitialized_fill7functorINS7_10device_ptrIiEEiEEEEvT0_T1__param_1+8];
	ld.param.u64 	%rd4, [_ZN3cub18CUB_300001_SM_10006detail8for_each13static_kernelINS2_12policy_hub_t12policy_500_tEmN6thrust24THRUST_300001_SM_1000_NS8cuda_cub20__uninitialized_fill7functorINS7_10device_ptrIiEEiEEEEvT0_T1__param_1];
	ld.param.u64 	%rd5, [_ZN3cub18CUB_300001_SM_10006detail8for_each13static_kernelINS2_12policy_hub_t12policy_500_tEmN6thrust24THRUST_300001_SM_1000_NS8cuda_cub20__uninitialized_fill7functorINS7_10device_ptrIiEEiEEEEvT0_T1__param_0];
	mov.u32 	%r9, %ctaid.x;
	mul.wide.u32 	%rd1, %r9, 512;
	sub.s64 	%rd2, %rd5, %rd1;
	setp.lt.u64 	%p1, %rd2, 512;
	@%p1 bra 	$L__BB1_2;
	mov.u32 	%r11, %tid.x;
	cvta.to.global.u64 	%rd11, %rd4;
	cvt.u64.u32 	%rd12, %r11;
	add.s64 	%rd13, %rd1, %rd12;
	shl.b64 	%rd14, %rd13, 2;
	add.s64 	%rd15, %rd11, %rd14;
	st.global.u32 	[%rd15], %r3;
	st.global.u32 	[%rd15+1024], %r3;
	bra.uni 	$L__BB1_6;
$L__BB1_2:
	cvta.to.global.u64 	%rd6, %rd4;
	mov.u32 	%r2, %tid.x;
	cvt.u64.u32 	%rd7, %r2;
	setp.le.u64 	%p2, %rd2, %rd7;
	add.s64 	%rd8, %rd1, %rd7;
	shl.b64 	%rd9, %rd8, 2;
	add.s64 	%rd3, %rd6, %rd9;
	@%p2 bra 	$L__BB1_4;
	st.global.u32 	[%rd3], %r3;
$L__BB1_4:
	add.s32 	%r10, %r2, 256;
	cvt.u64.u32 	%rd10, %r10;
	setp.le.u64 	%p3, %rd2, %rd10;
	@%p3 bra 	$L__BB1_6;
	st.global.u32 	[%rd3+1024], %r3;
$L__BB1_6:
	ret;

}
	// .globl	_ZN3cub18CUB_300001_SM_10006detail9transform16transform_kernelINS2_10policy_hubILb1EN4cuda3std3__45tupleIJN6thrust24THRUST_300001_SM_1000_NS6detail15normal_iteratorINSA_10device_ptrIiEEEEEEEE10policy1000Ei3AddSF_JPiEEEvT0_iT1_T2_DpNS2_10kernel_argIT3_EE
.visible .entry _ZN3cub18CUB_300001_SM_10006detail9transform16transform_kernelINS2_10policy_hubILb1EN4cuda3std3__45tupleIJN6thrust24THRUST_300001_SM_1000_NS6detail15normal_iteratorINSA_10device_ptrIiEEEEEEEE10policy1000Ei3AddSF_JPiEEEvT0_iT1_T2_DpNS2_10kernel_argIT3_EE(
	.param .u32 _ZN3cub18CUB_300001_SM_10006detail9transform16transform_kernelINS2_10policy_hubILb1EN4cuda3std3__45tupleIJN6thrust24THRUST_300001_SM_1000_NS6detail15normal_iteratorINSA_10device_ptrIiEEEEEEEE10policy1000Ei3AddSF_JPiEEEvT0_iT1_T2_DpNS2_10kernel_argIT3_EE_param_0,
	.param .u32 _ZN3cub18CUB_300001_SM_10006detail9transform16transform_kernelINS2_10policy_hubILb1EN4cuda3std3__45tupleIJN6thrust24THRUST_300001_SM_1000_NS6detail15normal_iteratorINSA_10device_ptrIiEEEEEEEE10policy1000Ei3AddSF_JPiEEEvT0_iT1_T2_DpNS2_10kernel_argIT3_EE_param_1,
	.param .align 1 .b8 _ZN3cub18CUB_300001_SM_10006detail9transform16transform_kernelINS2_10policy_hubILb1EN4cuda3std3__45tupleIJN6thrust24THRUST_300001_SM_1000_NS6detail15normal_iteratorINSA_10device_ptrIiEEEEEEEE10policy1000Ei3AddSF_JPiEEEvT0_iT1_T2_DpNS2_10kernel_argIT3_EE_param_2[1],
	.param .align 8 .b8 _ZN3cub18CUB_300001_SM_10006detail9transform16transform_kernelINS2_10policy_hubILb1EN4cuda3std3__45tupleIJN6thrust24THRUST_300001_SM_1000_NS6detail15normal_iteratorINSA_10device_ptrIiEEEEEEEE10policy1000Ei3AddSF_JPiEEEvT0_iT1_T2_DpNS2_10kernel_argIT3_EE_param_3[8],
	.param .align 8 .b8 _ZN3cub18CUB_300001_SM_10006detail9transform16transform_kernelINS2_10policy_hubILb1EN4cuda3std3__45tupleIJN6thrust24THRUST_300001_SM_1000_NS6detail15normal_iteratorINSA_10device_ptrIiEEEEEEEE10policy1000Ei3AddSF_JPiEEEvT0_iT1_T2_DpNS2_10kernel_argIT3_EE_param_4[16]
)
.maxntid 128
{
	.reg .pred 	%p<37>;
	.reg .b32 	%r<172>;
	.reg .b64 	%rd<66>;

	ld.param.u32 	%r50, [_ZN3cub18CUB_300001_SM_10006detail9transform16transform_kernelINS2_10policy_hubILb1EN4cuda3std3__45tupleIJN6thrust24THRUST_300001_SM_1000_NS6detail15normal_iteratorINSA_10device_ptrIiEEEEEEEE10policy1000Ei3AddSF_JPiEEEvT0_iT1_T2_DpNS2_10kernel_argIT3_EE_param_0];
	ld.param.u64 	%rd15, [_ZN3cub18CUB_300001_SM_10006detail9transform16transform_kernelINS2_10policy_hubILb1EN4cuda3std3__45tupleIJN6thrust24THRUST_300001_SM_1000_NS6detail15normal_iteratorINSA_10device_ptrIiEEEEEEEE10policy1000Ei3AddSF_JPiEEEvT0_iT1_T2_DpNS2_10kernel_argIT3_EE_param_4];
	ld.param.u64 	%rd16, [_ZN3cub18CUB_300001_SM_10006detail9transform16transform_kernelINS2_10policy_hubILb1EN4cuda3std3__45tupleIJN6thrust24THRUST_300001_SM_1000_NS6detail15normal_iteratorINSA_10device_ptrIiEEEEEEEE10policy1000Ei3AddSF_JPiEEEvT0_iT1_T2_DpNS2_10kernel_argIT3_EE_param_3];
	ld.param.u32 	%r49, [_ZN3cub18CUB_300001_SM_10006detail9transform16transform_kernelINS2_10policy_hubILb1EN4cuda3std3__45tupleIJN6thrust24THRUST_300001_SM_1000_NS6detail15normal_iteratorINSA_10device_ptrIiEEEEEEEE10policy1000Ei3AddSF_JPiEEEvT0_iT1_T2_DpNS2_10kernel_argIT3_EE_param_1];
	cvta.to.global.u64 	%rd1, %rd16;
	cvta.to.global.u64 	%rd2, %rd15;
	shl.b32 	%r1, %r49, 7;
	mov.u32 	%r51, %ctaid.x;
	mul.lo.s32 	%r2, %r1, %r51;
	sub.s32 	%r3, %r50, %r2;
	min.s32 	%r4, %r1, %r3;
	shl.b32 	%r5, %r4, 2;
	mov.u32 	%r6, %tid.x;
	shl.b32 	%r160, %r6, 7;
	setp.ge.s32 	%p1, %r160, %r5;
	@%p1 bra 	$L__BB2_3;
	mul.wide.u32 	%rd17, %r6, 128;
	add.s64 	%rd18, %rd2, %rd17;
	mul.wide.s32 	%rd19, %r2, 4;
	add.s64 	%rd64, %rd18, %rd19;
$L__BB2_2:
	.pragma "nounroll";
	// begin inline asm
	prefetch.global.L2 [%rd64];
	// end inline asm
	add.s32 	%r160, %r160, 16384;
	add.s64 	%rd64, %rd64, 16384;
	setp.lt.s32 	%p2, %r160, %r5;
	@%p2 bra 	$L__BB2_2;
$L__BB2_3:
	mul.wide.s32 	%rd21, %r2, 4;
	add.s64 	%rd6, %rd2, %rd21;
	add.s64 	%rd7, %rd1, %rd21;
	setp.gt.s32 	%p3, %r1, %r3;
	@%p3 bra 	$L__BB2_17;
	setp.lt.s32 	%p4, %r49, 1;
	@%p4 bra 	$L__BB2_58;
	and.b32  	%r10, %r49, 15;
	setp.lt.u32 	%p5, %r49, 16;
	mov.b32 	%r167, 0;
	@%p5 bra 	$L__BB2_8;
	and.b32  	%r167, %r49, 2147483632;
	neg.s32 	%r162, %r167;
	add.s32 	%r161, %r6, 1152;
	mul.wide.u32 	%rd22, %r6, 4;
	or.b64  	%rd65, %rd22, 4096;
$L__BB2_7:
	.pragma "nounroll";
	mul.wide.s32 	%rd23, %r161, 4;
	add.s64 	%rd24, %rd23, 1536;
	add.s64 	%rd25, %rd6, %rd65;
	ld.global.u32 	%r53, [%rd25+-4096];
	add.s32 	%r54, %r53, 1;
	add.s64 	%rd26, %rd7, %rd65;
	st.global.u32 	[%rd26+-4096], %r54;
	ld.global.u32 	%r55, [%rd25+-3584];
	add.s32 	%r56, %r55, 1;
	st.global.u32 	[%rd26+-3584], %r56;
	ld.global.u32 	%r57, [%rd25+-3072];
	add.s32 	%r58, %r57, 1;
	st.global.u32 	[%rd26+-3072], %r58;
	ld.global.u32 	%r59, [%rd25+-2560];
	add.s32 	%r60, %r59, 1;
	st.global.u32 	[%rd26+-2560], %r60;
	ld.global.u32 	%r61, [%rd25+-2048];
	add.s32 	%r62, %r61, 1;
	st.global.u32 	[%rd26+-2048], %r62;
	ld.global.u32 	%r63, [%rd25+-1536];
	add.s32 	%r64, %r63, 1;
	st.global.u32 	[%rd26+-1536], %r64;
	ld.global.u32 	%r65, [%rd25+-1024];
	add.s32 	%r66, %r65, 1;
	st.global.u32 	[%rd26+-1024], %r66;
	ld.global.u32 	%r67, [%rd25+-512];
	add.s32 	%r68, %r67, 1;
	st.global.u32 	[%rd26+-512], %r68;
	ld.global.u32 	%r69, [%rd25];
	add.s32 	%r70, %r69, 1;
	st.global.u32 	[%rd26], %r70;
	add.s64 	%rd27, %rd6, %rd24;
	ld.global.u32 	%r71, [%rd27+-1536];
	add.s32 	%r72, %r71, 1;
	add.s64 	%rd28, %rd7, %rd24;
	st.global.u32 	[%rd28+-1536], %r72;
	ld.global.u32 	%r73, [%rd27+-1024];
	add.s32 	%r74, %r73, 1;
	st.global.u32 	[%rd28+-1024], %r74;
	ld.global.u32 	%r75, [%rd27+-512];
	add.s32 	%r76, %r75, 1;
	st.global.u32 	[%rd28+-512], %r76;
	ld.global.u32 	%r77, [%rd27];
	add.s32 	%r78, %r77, 1;
	st.global.u32 	[%rd28], %r78;
	ld.global.u32 	%r79, [%rd27+512];
	add.s32 	%r80, %r79, 1;
	st.global.u32 	[%rd28+512], %r80;
	ld.global.u32 	%r81, [%rd27+1024];
	add.s32 	%r82, %r81, 1;
	st.global.u32 	[%rd28+1024], %r82;
	ld.global.u32 	%r83, [%rd27+1536];
	add.s32 	%r84, %r83, 1;
	st.global.u32 	[%rd28+1536], %r84;
	add.s32 	%r162, %r162, 16;
	add.s32 	%r161, %r161, 2048;
	add.s64 	%rd65, %rd65, 8192;
	setp.eq.s32 	%p6, %r162, 0;
	@%p6 bra 	$L__BB2_8;
	bra.uni 	$L__BB2_7;
$L__BB2_8:
	setp.eq.s32 	%p7, %r10, 0;
	@%p7 bra 	$L__BB2_58;
	and.b32  	%r37, %r49, 7;
	setp.lt.u32 	%p8, %r10, 8;
	@%p8 bra 	$L__BB2_11;
	shl.b32 	%r85, %r167, 7;
	add.s32 	%r86, %r85, %r6;
	mul.wide.s32 	%rd29, %r86, 4;
	add.s64 	%rd30, %rd6, %rd29;
	ld.global.u32 	%r87, [%rd30];
	add.s32 	%r88, %r87, 1;
	add.s64 	%rd31, %rd7, %rd29;
	st.global.u32 	[%rd31], %r88;
	ld.global.u32 	%r89, [%rd30+512];
	add.s32 	%r90, %r89, 1;
	st.global.u32 	[%rd31+512], %r90;
	ld.global.u32 	%r91, [%rd30+1024];
	add.s32 	%r92, %r91, 1;
	st.global.u32 	[%rd31+1024], %r92;
	ld.global.u32 	%r93, [%rd30+1536];
	add.s32 	%r94, %r93, 1;
	st.global.u32 	[%rd31+1536], %r94;
	ld.global.u32 	%r95, [%rd30+2048];
	add.s32 	%r96, %r95, 1;
	st.global.u32 	[%rd31+2048], %r96;
	ld.global.u32 	%r97, [%rd30+2560];
	add.s32 	%r98, %r97, 1;
	st.global.u32 	[%rd31+2560], %r98;
	ld.global.u32 	%r99, [%rd30+3072];
	add.s32 	%r100, %r99, 1;
	st.global.u32 	[%rd31+3072], %r100;
	ld.global.u32 	%r101, [%rd30+3584];
	add.s32 	%r102, %r101, 1;
	st.global.u32 	[%rd31+3584], %r102;
	add.s32 	%r167, %r167, 8;
$L__BB2_11:
	setp.eq.s32 	%p9, %r37, 0;
	@%p9 bra 	$L__BB2_58;
	and.b32  	%r40, %r49, 3;
	setp.lt.u32 	%p10, %r37, 4;
	@%p10 bra 	$L__BB2_14;
	shl.b32 	%r103, %r167, 7;
	add.s32 	%r104, %r103, %r6;
	mul.wide.s32 	%rd32, %r104, 4;
	add.s64 	%rd33, %rd6, %rd32;
	ld.global.u32 	%r105, [%rd33];
	add.s32 	%r106, %r105, 1;
	add.s64 	%rd34, %rd7, %rd32;
	st.global.u32 	[%rd34], %r106;
	ld.global.u32 	%r107, [%rd33+512];
	add.s32 	%r108, %r107, 1;
	st.global.u32 	[%rd34+512], %r108;
	ld.global.u32 	%r109, [%rd33+1024];
	add.s32 	%r110, %r109, 1;
	st.global.u32 	[%rd34+1024], %r110;
	ld.global.u32 	%r111, [%rd33+1536];
	add.s32 	%r112, %r111, 1;
	st.global.u32 	[%rd34+1536], %r112;
	add.s32 	%r167, %r167, 4;
$L__BB2_14:
	setp.eq.s32 	%p11, %r40, 0;
	@%p11 bra 	$L__BB2_58;
	shl.b32 	%r113, %r167, 7;
	add.s32 	%r171, %r6, %r113;
	neg.s32 	%r170, %r40;
$L__BB2_16:
	.pragma "nounroll";
	mul.wide.s32 	%rd36, %r171, 4;
	add.s64 	%rd37, %rd7, %rd36;
	add.s64 	%rd38, %rd6, %rd36;
	ld.global.u32 	%r114, [%rd38];
	add.s32 	%r115, %r114, 1;
	st.global.u32 	[%rd37], %r115;
	add.s32 	%r171, %r171, 128;
	add.s32 	%r170, %r170, 1;
	setp.ne.s32 	%p12, %r170, 0;
	@%p12 bra 	$L__BB2_16;
	bra.uni 	$L__BB2_58;
$L__BB2_17:
	setp.lt.s32 	%p13, %r49, 1;
	@%p13 bra 	$L__BB2_58;
	and.b32  	%r14, %r49, 7;
	setp.lt.u32 	%p14, %r49, 8;
	mov.b32 	%r164, 0;
	@%p14 bra 	$L__BB2_37;
	and.b32  	%r164, %r49, 2147483640;
	mov.b32 	%r163, 0;
$L__BB2_20:
	.pragma "nounroll";
	shl.b32 	%r118, %r163, 7;
	add.s32 	%r21, %r118, %r6;
	setp.ge.s32 	%p15, %r21, %r4;
	@%p15 bra 	$L__BB2_22;
	mul.wide.u32 	%rd39, %r21, 4;
	add.s64 	%rd40, %rd6, %rd39;
	ld.global.u32 	%r119, [%rd40];
	add.s32 	%r120, %r119, 1;
	add.s64 	%rd41, %rd7, %rd39;
	st.global.u32 	[%rd41], %r120;
$L__BB2_22:
	add.s32 	%r121, %r21, 128;
	setp.ge.s32 	%p16, %r121, %r4;
	mul.wide.s32 	%rd42, %r121, 4;
	add.s64 	%rd11, %rd6, %rd42;
	add.s64 	%rd12, %rd7, %rd42;
	@%p16 bra 	$L__BB2_24;
	ld.global.u32 	%r122, [%rd11];
	add.s32 	%r123, %r122, 1;
	st.global.u32 	[%rd12], %r123;
$L__BB2_24:
	add.s32 	%r124, %r21, 256;
	setp.ge.s32 	%p17, %r124, %r4;
	@%p17 bra 	$L__BB2_26;
	ld.global.u32 	%r125, [%rd11+512];
	add.s32 	%r126, %r125, 1;
	st.global.u32 	[%rd12+512], %r126;
$L__BB2_26:
	add.s32 	%r127, %r21, 384;
	setp.ge.s32 	%p18, %r127, %r4;
	@%p18 bra 	$L__BB2_28;
	ld.global.u32 	%r128, [%rd11+1024];
	add.s32 	%r129, %r128, 1;
	st.global.u32 	[%rd12+1024], %r129;
$L__BB2_28:
	add.s32 	%r130, %r21, 512;
	setp.ge.s32 	%p19, %r130, %r4;
	@%p19 bra 	$L__BB2_30;
	ld.global.u32 	%r131, [%rd11+1536];
	add.s32 	%r132, %r131, 1;
	st.global.u32 	[%rd12+1536], %r132;
$L__BB2_30:
	add.s32 	%r133, %r21, 640;
	setp.ge.s32 	%p20, %r133, %r4;
	@%p20 bra 	$L__BB2_32;
	ld.global.u32 	%r134, [%rd11+2048];
	add.s32 	%r135, %r134, 1;
	st.global.u32 	[%rd12+2048], %r135;
$L__BB2_32:
	add.s32 	%r136, %r21, 768;
	setp.ge.s32 	%p21, %r136, %r4;
	@%p21 bra 	$L__BB2_34;
	ld.global.u32 	%r137, [%rd11+2560];
	add.s32 	%r138, %r137, 1;
	st.global.u32 	[%rd12+2560], %r138;
$L__BB2_34:
	add.s32 	%r139, %r21, 896;
	setp.ge.s32 	%p22, %r139, %r4;
	@%p22 bra 	$L__BB2_36;
	ld.global.u32 	%r140, [%rd11+3072];
	add.s32 	%r141, %r140, 1;
	st.global.u32 	[%rd12+3072], %r141;
$L__BB2_36:
	add.s32 	%r163, %r163, 8;
	setp.ne.s32 	%p23, %r163, %r164;
	@%p23 bra 	$L__BB2_20;
$L__BB2_37:
	setp.eq.s32 	%p24, %r14, 0;
	@%p24 bra 	$L__BB2_58;
	and.b32  	%r24, %r49, 3;
	setp.lt.u32 	%p25, %r14, 4;
	@%p25 bra 	$L__BB2_48;
	shl.b32 	%r142, %r164, 7;
	add.s32 	%r25, %r142, %r6;
	setp.ge.s32 	%p26, %r25, %r4;
	@%p26 bra 	$L__BB2_41;
	mul.wide.s32 	%rd43, %r25, 4;
	add.s64 	%rd44, %rd6, %rd43;
	ld.global.u32 	%r143, [%rd44];
	add.s32 	%r144, %r143, 1;
	add.s64 	%rd45, %rd7, %rd43;
	st.global.u32 	[%rd45], %r144;
$L__BB2_41:
	add.s32 	%r26, %r25, 128;
	setp.ge.s32 	%p27, %r26, %r4;
	@%p27 bra 	$L__BB2_43;
	mul.wide.s32 	%rd46, %r26, 4;
	add.s64 	%rd47, %rd6, %rd46;
	ld.global.u32 	%r145, [%rd47];
	add.s32 	%r146, %r145, 1;
	add.s64 	%rd48, %rd7, %rd46;
	st.global.u32 	[%rd48], %r146;
$L__BB2_43:
	add.s32 	%r27, %r25, 256;
	setp.ge.s32 	%p28, %r27, %r4;
	@%p28 bra 	$L__BB2_45;
	mul.wide.s32 	%rd49, %r27, 4;
	add.s64 	%rd50, %rd6, %rd49;
	ld.global.u32 	%r147, [%rd50];
	add.s32 	%r148, %r147, 1;
	add.s64 	%rd51, %rd7, %rd49;
	st.global.u32 	[%rd51], %r148;
$L__BB2_45:
	add.s32 	%r28, %r25, 384;
	setp.ge.s32 	%p29, %r28, %r4;
	@%p29 bra 	$L__BB2_47;
	mul.wide.s32 	%rd52, %r28, 4;
	add.s64 	%rd53, %rd6, %rd52;
	ld.global.u32 	%r149, [%rd53];
	add.s32 	%r150, %r149, 1;
	add.s64 	%rd54, %rd7, %rd52;
	st.global.u32 	[%rd54], %r150;
$L__BB2_47:
	add.s32 	%r164, %r164, 4;
$L__BB2_48:
	setp.eq.s32 	%p30, %r24, 0;
	@%p30 bra 	$L__BB2_58;
	setp.eq.s32 	%p31, %r24, 1;
	@%p31 bra 	$L__BB2_55;
	shl.b32 	%r151, %r164, 7;
	add.s32 	%r31, %r151, %r6;
	setp.ge.s32 	%p32, %r31, %r4;
	@%p32 bra 	$L__BB2_52;
	mul.wide.s32 	%rd55, %r31, 4;
	add.s64 	%rd56, %rd6, %rd55;
	ld.global.u32 	%r152, [%rd56];
	add.s32 	%r153, %r152, 1;
	add.s64 	%rd57, %rd7, %rd55;
	st.global.u32 	[%rd57], %r153;
$L__BB2_52:
	add.s32 	%r32, %r31, 128;
	setp.ge.s32 	%p33, %r32, %r4;
	@%p33 bra 	$L__BB2_54;
	mul.wide.s32 	%rd58, %r32, 4;
	add.s64 	%rd59, %rd6, %rd58;
	ld.global.u32 	%r154, [%rd59];
	add.s32 	%r155, %r154, 1;
	add.s64 	%rd60, %rd7, %rd58;
	st.global.u32 	[%rd60], %r155;
$L__BB2_54:
	add.s32 	%r164, %r164, 2;
$L__BB2_55:
	and.b32  	%r156, %r49, 1;
	setp.eq.b32 	%p34, %r156, 1;
	not.pred 	%p35, %p34;
	@%p35 bra 	$L__BB2_58;
	shl.b32 	%r157, %r164, 7;
	add.s32 	%r35, %r157, %r6;
	setp.ge.s32 	%p36, %r35, %r4;
	@%p36 bra 	$L__BB2_58;
	mul.wide.s32 	%rd61, %r35, 4;
	add.s64 	%rd62, %rd6, %rd61;
	ld.global.u32 	%r158, [%rd62];
	add.s32 	%r159, %r158, 1;
	add.s64 	%rd63, %rd7, %rd61;
	st.global.u32 	[%rd63], %r159;
$L__BB2_58:
	ret;

}
	// .globl	_ZN3cub18CUB_300001_SM_10006detail9transform16transform_kernelINS2_10policy_hubILb1EN4cuda3std3__45tupleIJN6thrust24THRUST_300001_SM_1000_NS6detail15normal_iteratorINSA_10device_ptrIiEEEEEEEE10policy1000El3AddSF_JPiEEEvT0_iT1_T2_DpNS2_10kernel_argIT3_EE
.visible .entry _ZN3cub18CUB_300001_SM_10006detail9transform16transform_kernelINS2_10policy_hubILb1EN4cuda3std3__45tupleIJN6thrust24THRUST_300001_SM_1000_NS6detail15normal_iteratorINSA_10device_ptrIiEEEEEEEE10policy1000El3AddSF_JPiEEEvT0_iT1_T2_DpNS2_10kernel_argIT3_EE(
	.param .u64 _ZN3cub18CUB_300001_SM_10006detail9transform16transform_kernelINS2_10policy_hubILb1EN4cuda3std3__45tupleIJN6thrust24THRUST_300001_SM_1000_NS6detail15normal_iteratorINSA_10device_ptrIiEEEEEEEE10policy1000El3AddSF_JPiEEEvT0_iT1_T2_DpNS2_10kernel_argIT3_EE_param_0,
	.param .u32 _ZN3cub18CUB_300001_SM_10006detail9transform16transform_kernelINS2_10policy_hubILb1EN4cuda3std3__45tupleIJN6thrust24THRUST_300001_SM_1000_NS6detail15normal_iteratorINSA_10device_ptrIiEEEEEEEE10policy1000El3AddSF_JPiEEEvT0_iT1_T2_DpNS2_10kernel_argIT3_EE_param_1,
	.param .align 1 .b8 _ZN3cub18CUB_300001_SM_10006detail9transform16transform_kernelINS2_10policy_hubILb1EN4cuda3std3__45tupleIJN6thrust24THRUST_300001_SM_1000_NS6detail15normal_iteratorINSA_10device_ptrIiEEEEEEEE10policy1000El3AddSF_JPiEEEvT0_iT1_T2_DpNS2_10kernel_argIT3_EE_param_2[1],
	.param .align 8 .b8 _ZN3cub18CUB_300001_SM_10006detail9transform16transform_kernelINS2_10policy_hubILb1EN4cuda3std3__45tupleIJN6thrust24THRUST_300001_SM_1000_NS6detail15normal_iteratorINSA_10device_ptrIiEEEEEEEE10policy1000El3AddSF_JPiEEEvT0_iT1_T2_DpNS2_10kernel_argIT3_EE_param_3[8],
	.param .align 8 .b8 _ZN3cub18CUB_300001_SM_10006detail9transform16transform_kernelINS2_10policy_hubILb1EN4cuda3std3__45tupleIJN6thrust24THRUST_300001_SM_1000_NS6detail15normal_iteratorINSA_10device_ptrIiEEEEEEEE10policy1000El3AddSF_JPiEEEvT0_iT1_T2_DpNS2_10kernel_argIT3_EE_param_4[16]
)
.maxntid 128
{
	.reg .pred 	%p<37>;
	.reg .b32 	%r<169>;
	.reg .b64 	%rd<72>;

	ld.param.u64 	%rd16, [_ZN3cub18CUB_300001_SM_10006detail9transform16transform_kernelINS2_10policy_hubILb1EN4cuda3std3__45tupleIJN6thrust24THRUST_300001_SM_1000_NS6detail15normal_iteratorINSA_10device_ptrIiEEEEEEEE10policy1000El3AddSF_JPiEEEvT0_iT1_T2_DpNS2_10kernel_argIT3_EE_param_0];
	ld.param.u64 	%rd17, [_ZN3cub18CUB_300001_SM_10006detail9transform16transform_kernelINS2_10policy_hubILb1EN4cuda3std3__45tupleIJN6thrust24THRUST_300001_SM_1000_NS6detail15normal_iteratorINSA_10device_ptrIiEEEEEEEE10policy1000El3AddSF_JPiEEEvT0_iT1_T2_DpNS2_10kernel_argIT3_EE_param_4];
	ld.param.u64 	%rd18, [_ZN3cub18CUB_300001_SM_10006detail9transform16transform_kernelINS2_10policy_hubILb1EN4cuda3std3__45tupleIJN6thrust24THRUST_300001_SM_1000_NS6detail15normal_iteratorINSA_10device_ptrIiEEEEEEEE10policy1000El3AddSF_JPiEEEvT0_iT1_T2_DpNS2_10kernel_argIT3_EE_param_3];
	ld.param.u32 	%r47, [_ZN3cub18CUB_300001_SM_10006detail9transform16transform_kernelINS2_10policy_hubILb1EN4cuda3std3__45tupleIJN6thrust24THRUST_300001_SM_1000_NS6detail15normal_iteratorINSA_10device_ptrIiEEEEEEEE10policy1000El3AddSF_JPiEEEvT0_iT1_T2_DpNS2_10kernel_argIT3_EE_param_1];
	cvta.to.global.u64 	%rd1, %rd18;
	cvta.to.global.u64 	%rd2, %rd17;
	shl.b32 	%r1, %r47, 7;
	mov.u32 	%r48, %ctaid.x;
	cvt.u64.u32 	%rd19, %r48;
	cvt.s64.s32 	%rd20, %r1;
	mul.lo.s64 	%rd3, %rd20, %rd19;
	sub.s64 	%rd21, %rd16, %rd3;
	min.s64 	%rd22, %rd21, %rd20;
	cvt.u32.u64 	%r2, %rd22;
	shl.b32 	%r3, %r2, 2;
	mov.u32 	%r4, %tid.x;
	shl.b32 	%r157, %r4, 7;
	setp.ge.s32 	%p1, %r157, %r3;
	@%p1 bra 	$L__BB3_3;
	shl.b64 	%rd23, %rd3, 2;
	add.s64 	%rd24, %rd2, %rd23;
	mul.wide.u32 	%rd25, %r4, 128;
	add.s64 	%rd70, %rd24, %rd25;
$L__BB3_2:
	.pragma "nounroll";
	// begin inline asm
	prefetch.global.L2 [%rd70];
	// end inline asm
	add.s32 	%r157, %r157, 16384;
	add.s64 	%rd70, %rd70, 16384;
	setp.lt.s32 	%p2, %r157, %r3;
	@%p2 bra 	$L__BB3_2;
$L__BB3_3:
	shl.b64 	%rd27, %rd3, 2;
	add.s64 	%rd7, %rd2, %rd27;
	add.s64 	%rd8, %rd1, %rd27;
	setp.eq.s32 	%p3, %r1, %r2;
	@%p3 bra 	$L__BB3_45;
	setp.lt.s32 	%p4, %r47, 1;
	@%p4 bra 	$L__BB3_58;
	and.b32  	%r8, %r47, 7;
	setp.lt.u32 	%p5, %r47, 8;
	mov.b32 	%r166, 0;
	@%p5 bra 	$L__BB3_24;
	and.b32  	%r166, %r47, 2147483640;
	mov.b32 	%r160, 0;
$L__BB3_7:
	.pragma "nounroll";
	shl.b32 	%r51, %r160, 7;
	add.s32 	%r19, %r51, %r4;
	setp.ge.s32 	%p6, %r19, %r2;
	@%p6 bra 	$L__BB3_9;
	mul.wide.u32 	%rd28, %r19, 4;
	add.s64 	%rd29, %rd7, %rd28;
	ld.global.u32 	%r52, [%rd29];
	add.s32 	%r53, %r52, 1;
	add.s64 	%rd30, %rd8, %rd28;
	st.global.u32 	[%rd30], %r53;
$L__BB3_9:
	add.s32 	%r54, %r19, 128;
	setp.ge.s32 	%p7, %r54, %r2;
	mul.wide.s32 	%rd31, %r54, 4;
	add.s64 	%rd12, %rd7, %rd31;
	add.s64 	%rd13, %rd8, %rd31;
	@%p7 bra 	$L__BB3_11;
	ld.global.u32 	%r55, [%rd12];
	add.s32 	%r56, %r55, 1;
	st.global.u32 	[%rd13], %r56;
$L__BB3_11:
	add.s32 	%r57, %r19, 256;
	setp.ge.s32 	%p8, %r57, %r2;
	@%p8 bra 	$L__BB3_13;
	ld.global.u32 	%r58, [%rd12+512];
	add.s32 	%r59, %r58, 1;
	st.global.u32 	[%rd13+512], %r59;
$L__BB3_13:
	add.s32 	%r60, %r19, 384;
	setp.ge.s32 	%p9, %r60, %r2;
	@%p9 bra 	$L__BB3_15;
	ld.global.u32 	%r61, [%rd12+1024];
	add.s32 	%r62, %r61, 1;
	st.global.u32 	[%rd13+1024], %r62;
$L__BB3_15:
	add.s32 	%r63, %r19, 512;
	setp.ge.s32 	%p10, %r63, %r2;
	@%p10 bra 	$L__BB3_17;
	ld.global.u32 	%r64, [%rd12+1536];
	add.s32 	%r65, %r64, 1;
	st.global.u32 	[%rd13+1536], %r65;
$L__BB3_17:
	add.s32 	%r66, %r19, 640;
	setp.ge.s32 	%p11, %r66, %r2;
	@%p11 bra 	$L__BB3_19;
	ld.global.u32 	%r67, [%rd12+2048];
	add.s32 	%r68, %r67, 1;
	st.global.u32 	[%rd13+2048], %r68;
$L__BB3_19:
	add.s32 	%r69, %r19, 768;
	setp.ge.s32 	%p12, %r69, %r2;
	@%p12 bra 	$L__BB3_21;
	ld.global.u32 	%r70, [%rd12+2560];
	add.s32 	%r71, %r70, 1;
	st.global.u32 	[%rd13+2560], %r71;
$L__BB3_21:
	add.s32 	%r72, %r19, 896;
	setp.ge.s32 	%p13, %r72, %r2;
	@%p13 bra 	$L__BB3_23;
	ld.global.u32 	%r73, [%rd12+3072];
	add.s32 	%r74, %r73, 1;
	st.global.u32 	[%rd13+3072], %r74;
$L__BB3_23:
	add.s32 	%r160, %r160, 8;
	setp.eq.s32 	%p14, %r160, %r166;
	@%p14 bra 	$L__BB3_24;
	bra.uni 	$L__BB3_7;
$L__BB3_24:
	setp.eq.s32 	%p15, %r8, 0;
	@%p15 bra 	$L__BB3_58;
	and.b32  	%r35, %r47, 3;
	setp.lt.u32 	%p16, %r8, 4;
	@%p16 bra 	$L__BB3_35;
	shl.b32 	%r75, %r166, 7;
	add.s32 	%r36, %r75, %r4;
	setp.ge.s32 	%p17, %r36, %r2;
	@%p17 bra 	$L__BB3_28;
	mul.wide.s32 	%rd32, %r36, 4;
	add.s64 	%rd33, %rd7, %rd32;
	ld.global.u32 	%r76, [%rd33];
	add.s32 	%r77, %r76, 1;
	add.s64 	%rd34, %rd8, %rd32;
	st.global.u32 	[%rd34], %r77;
$L__BB3_28:
	add.s32 	%r37, %r36, 128;
	setp.ge.s32 	%p18, %r37, %r2;
	@%p18 bra 	$L__BB3_30;
	mul.wide.s32 	%rd35, %r37, 4;
	add.s64 	%rd36, %rd7, %rd35;
	ld.global.u32 	%r78, [%rd36];
	add.s32 	%r79, %r78, 1;
	add.s64 	%rd37, %rd8, %rd35;
	st.global.u32 	[%rd37], %r79;
$L__BB3_30:
	add.s32 	%r38, %r36, 256;
	setp.ge.s32 	%p19, %r38, %r2;
	@%p19 bra 	$L__BB3_32;
	mul.wide.s32 	%rd38, %r38, 4;
	add.s64 	%rd39, %rd7, %rd38;
	ld.global.u32 	%r80, [%rd39];
	add.s32 	%r81, %r80, 1;
	add.s64 	%rd40, %rd8, %rd38;
	st.global.u32 	[%rd40], %r81;
$L__BB3_32:
	add.s32 	%r39, %r36, 384;
	setp.ge.s32 	%p20, %r39, %r2;
	@%p20 bra 	$L__BB3_34;
	mul.wide.s32 	%rd41, %r39, 4;
	add.s64 	%rd42, %rd7, %rd41;
	ld.global.u32 	%r82, [%rd42];
	add.s32 	%r83, %r82, 1;
	add.s64 	%rd43, %rd8, %rd41;
	st.global.u32 	[%rd43], %r83;
$L__BB3_34:
	add.s32 	%r166, %r166, 4;
$L__BB3_35:
	setp.eq.s32 	%p21, %r35, 0;
	@%p21 bra 	$L__BB3_58;
	setp.eq.s32 	%p22, %r35, 1;
	@%p22 bra 	$L__BB3_42;
	shl.b32 	%r84, %r166, 7;
	add.s32 	%r42, %r84, %r4;
	setp.ge.s32 	%p23, %r42, %r2;
	@%p23 bra 	$L__BB3_39;
	mul.wide.s32 	%rd44, %r42, 4;
	add.s64 	%rd45, %rd7, %rd44;
	ld.global.u32 	%r85, [%rd45];
	add.s32 	%r86, %r85, 1;
	add.s64 	%rd46, %rd8, %rd44;
	st.global.u32 	[%rd46], %r86;
$L__BB3_39:
	add.s32 	%r43, %r42, 128;
	setp.ge.s32 	%p24, %r43, %r2;
	@%p24 bra 	$L__BB3_41;
	mul.wide.s32 	%rd47, %r43, 4;
	add.s64 	%rd48, %rd7, %rd47;
	ld.global.u32 	%r87, [%rd48];
	add.s32 	%r88, %r87, 1;
	add.s64 	%rd49, %rd8, %rd47;
	st.global.u32 	[%rd49], %r88;
$L__BB3_41:
	add.s32 	%r166, %r166, 2;
$L__BB3_42:
	and.b32  	%r89, %r47, 1;
	setp.eq.b32 	%p25, %r89, 1;
	not.pred 	%p26, %p25;
	@%p26 bra 	$L__BB3_58;
	shl.b32 	%r90, %r166, 7;
	add.s32 	%r46, %r90, %r4;
	setp.ge.s32 	%p27, %r46, %r2;
	@%p27 bra 	$L__BB3_58;
	mul.wide.s32 	%rd50, %r46, 4;
	add.s64 	%rd51, %rd7, %rd50;
	ld.global.u32 	%r91, [%rd51];
	add.s32 	%r92, %r91, 1;
	add.s64 	%rd52, %rd8, %rd50;
	st.global.u32 	[%rd52], %r92;
	bra.uni 	$L__BB3_58;
$L__BB3_45:
	setp.lt.s32 	%p28, %r47, 1;
	@%p28 bra 	$L__BB3_58;
	and.b32  	%r10, %r47, 15;
	setp.lt.u32 	%p29, %r47, 16;
	mov.b32 	%r162, 0;
	@%p29 bra 	$L__BB3_49;
	and.b32  	%r162, %r47, 2147483632;
	neg.s32 	%r159, %r162;
	add.s32 	%r158, %r4, 1152;
	mul.wide.u32 	%rd53, %r4, 4;
	or.b64  	%rd71, %rd53, 4096;
$L__BB3_48:
	.pragma "nounroll";
	mul.wide.s32 	%rd54, %r158, 4;
	add.s64 	%rd55, %rd54, 1536;
	add.s64 	%rd56, %rd7, %rd71;
	ld.global.u32 	%r94, [%rd56+-4096];
	add.s32 	%r95, %r94, 1;
	add.s64 	%rd57, %rd8, %rd71;
	st.global.u32 	[%rd57+-4096], %r95;
	ld.global.u32 	%r96, [%rd56+-3584];
	add.s32 	%r97, %r96, 1;
	st.global.u32 	[%rd57+-3584], %r97;
	ld.global.u32 	%r98, [%rd56+-3072];
	add.s32 	%r99, %r98, 1;
	st.global.u32 	[%rd57+-3072], %r99;
	ld.global.u32 	%r100, [%rd56+-2560];
	add.s32 	%r101, %r100, 1;
	st.global.u32 	[%rd57+-2560], %r101;
	ld.global.u32 	%r102, [%rd56+-2048];
	add.s32 	%r103, %r102, 1;
	st.global.u32 	[%rd57+-2048], %r103;
	ld.global.u32 	%r104, [%rd56+-1536];
	add.s32 	%r105, %r104, 1;
	st.global.u32 	[%rd57+-1536], %r105;
	ld.global.u32 	%r106, [%rd56+-1024];
	add.s32 	%r107, %r106, 1;
	st.global.u32 	[%rd57+-1024], %r107;
	ld.global.u32 	%r108, [%rd56+-512];
	add.s32 	%r109, %r108, 1;
	st.global.u32 	[%rd57+-512], %r109;
	ld.global.u32 	%r110, [%rd56];
	add.s32 	%r111, %r110, 1;
	st.global.u32 	[%rd57], %r111;
	add.s64 	%rd58, %rd7, %rd55;
	ld.global.u32 	%r112, [%rd58+-1536];
	add.s32 	%r113, %r112, 1;
	add.s64 	%rd59, %rd8, %rd55;
	st.global.u32 	[%rd59+-1536], %r113;
	ld.global.u32 	%r114, [%rd58+-1024];
	add.s32 	%r115, %r114, 1;
	st.global.u32 	[%rd59+-1024], %r115;
	ld.global.u32 	%r116, [%rd58+-512];
	add.s32 	%r117, %r116, 1;
	st.global.u32 	[%rd59+-512], %r117;
	ld.global.u32 	%r118, [%rd58];
	add.s32 	%r119, %r118, 1;
	st.global.u32 	[%rd59], %r119;
	ld.global.u32 	%r120, [%rd58+512];
	add.s32 	%r121, %r120, 1;
	st.global.u32 	[%rd59+512], %r121;
	ld.global.u32 	%r122, [%rd58+1024];
	add.s32 	%r123, %r122, 1;
	st.global.u32 	[%rd59+1024], %r123;
	ld.global.u32 	%r124, [%rd58+1536];
	add.s32 	%r125, %r124, 1;
	st.global.u32 	[%rd59+1536], %r125;
	add.s32 	%r159, %r159, 16;
	add.s32 	%r158, %r158, 2048;
	add.s64 	%rd71, %rd71, 8192;
	setp.eq.s32 	%p30, %r159, 0;
	@%p30 bra 	$L__BB3_49;
	bra.uni 	$L__BB3_48;
$L__BB3_49:
	setp.eq.s32 	%p31, %r10, 0;
	@%p31 bra 	$L__BB3_58;
	and.b32  	%r22, %r47, 7;
	setp.lt.u32 	%p32, %r10, 8;
	@%p32 bra 	$L__BB3_52;
	shl.b32 	%r126, %r162, 7;
	add.s32 	%r127, %r126, %r4;
	mul.wide.s32 	%rd60, %r127, 4;
	add.s64 	%rd61, %rd7, %rd60;
	ld.global.u32 	%r128, [%rd61];
	add.s32 	%r129, %r128, 1;
	add.s64 	%rd62, %rd8, %rd60;
	st.global.u32 	[%rd62], %r129;
	ld.global.u32 	%r130, [%rd61+512];
	add.s32 	%r131, %r130, 1;
	st.global.u32 	[%rd62+512], %r131;
	ld.global.u32 	%r132, [%rd61+1024];
	add.s32 	%r133, %r132, 1;
	st.global.u32 	[%rd62+1024], %r133;
	ld.global.u32 	%r134, [%rd61+1536];
	add.s32 	%r135, %r134, 1;
	st.global.u32 	[%rd62+1536], %r135;
	ld.global.u32 	%r136, [%rd61+2048];
	add.s32 	%r137, %r136, 1;
	st.global.u32 	[%rd62+2048], %r137;
	ld.global.u32 	%r138, [%rd61+2560];
	add.s32 	%r139, %r138, 1;
	st.global.u32 	[%rd62+2560], %r139;
	ld.global.u32 	%r140, [%rd61+3072];
	add.s32 	%r141, %r140, 1;
	st.global.u32 	[%rd62+3072], %r141;
	ld.global.u32 	%r142, [%rd61+3584];
	add.s32 	%r143, %r142, 1;
	st.global.u32 	[%rd62+3584], %r143;
	add.s32 	%r162, %r162, 8;
$L__BB3_52:
	setp.eq.s32 	%p33, %r22, 0;
	@%p33 bra 	$L__BB3_58;
	and.b32  	%r25, %r47, 3;
	setp.lt.u32 	%p34, %r22, 4;
	@%p34 bra 	$L__BB3_55;
	shl.b32 	%r144, %r162, 7;
	add.s32 	%r145, %r144, %r4;
	mul.wide.s32 	%rd63, %r145, 4;
	add.s64 	%rd64, %rd7, %rd63;
	ld.global.u32 	%r146, [%rd64];
	add.s32 	%r147, %r146, 1;
	add.s64 	%rd65, %rd8, %rd63;
	st.global.u32 	[%rd65], %r147;
	ld.global.u32 	%r148, [%rd64+512];
	add.s32 	%r149, %r148, 1;
	st.global.u32 	[%rd65+512], %r149;
	ld.global.u32 	%r150, [%rd64+1024];
	add.s32 	%r151, %r150, 1;
	st.global.u32 	[%rd65+1024], %r151;
	ld.global.u32 	%r152, [%rd64+1536];
	add.s32 	%r153, %r152, 1;
	st.global.u32 	[%rd65+1536], %r153;
	add.s32 	%r162, %r162, 4;
$L__BB3_55:
	setp.eq.s32 	%p35, %r25, 0;
	@%p35 bra 	$L__BB3_58;
	shl.b32 	%r154, %r162, 7;
	add.s32 	%r165, %r4, %r154;
	neg.s32 	%r164, %r25;
$L__BB3_57:
	.pragma "nounroll";
	mul.wide.s32 	%rd67, %r165, 4;
	add.s64 	%rd68, %rd8, %rd67;
	add.s64 	%rd69, %rd7, %rd67;
	ld.global.u32 	%r155, [%rd69];
	add.s32 	%r156, %r155, 1;
	st.global.u32 	[%rd68], %r156;
	add.s32 	%r165, %r165, 128;
	add.s32 	%r164, %r164, 1;
	setp.eq.s32 	%p36, %r164, 0;
	@%p36 bra 	$L__BB3_58;
	bra.uni 	$L__BB3_57;
$L__BB3_58:
	ret;

}


// ===== COMPILED SASS (sm_100) =====

	.target	sm_100

	.elftype	@"ET_EXEC"


//--------------------- .note.nv.tkinfo           --------------------------
	.section	.note.nv.tkinfo,"",@"SHT_NOTE"
	.sectionflags	@"SHF_NOTE_NV_TKINFO"
	.tkinfo
        /*0018*/ 	.word	0x00000002
        /*0030*/ 	.string	""
        /*0030*/ 	.string	"ptxas"
        /*0030*/ 	.string	"Cuda compilation tools, release 13.0, V13.0.88"
        /*0030*/ 	.string	"Build cuda_13.0.r13.0/compiler.36424714_0"
        /*0030*/ 	.string	"-arch sm_100 -m 64 "



//--------------------- .note.nv.cuinfo           --------------------------
	.section	.note.nv.cuinfo,"",@"SHT_NOTE"
	.sectionflags	@"SHF_NOTE_NV_CUINFO"
        /*0018*/ 	.short	0x0002
        /*001a*/ 	.short	0x0064
        /*001c*/ 	.short	0x0082
	.zero		2


//--------------------- .nv.info                  --------------------------
	.section	.nv.info,"",@"SHT_CUDA_INFO"
	.align	4


	//----- nvinfo : EIATTR_REGCOUNT
	.align		4
        /*0000*/ 	.byte	0x04, 0x2f
        /*0002*/ 	.short	(.L_44 - .L_43)
	.align		4
.L_43:
        /*0004*/ 	.word	index@(_ZN3cub18CUB_300001_SM_10006detail11EmptyKernelIvEEvv)
        /*0008*/ 	.word	0x00000004


	//----- nvinfo : EIATTR_FRAME_SIZE
	.align		4
.L_44:
        /*000c*/ 	.byte	0x04, 0x11
        /*000e*/ 	.short	(.L_46 - .L_45)
	.align		4
.L_45:
        /*0010*/ 	.word	index@(_ZN3cub18CUB_300001_SM_10006detail11EmptyKernelIvEEvv)
        /*0014*/ 	.word	0x00000000


	//----- nvinfo : EIATTR_REGCOUNT
	.align		4
.L_46:
        /*0018*/ 	.byte	0x04, 0x2f
        /*001a*/ 	.short	(.L_48 - .L_47)
	.align		4
.L_47:
        /*001c*/ 	.word	index@(_ZN3cub18CUB_300001_SM_10006detail8for_each13static_kernelINS2_12policy_hub_t12policy_500_tEmN6thrust24THRUST_300001_SM_1000_NS8cuda_cub20__uninitialized_fill7functorINS7_10device_ptrIiEEiEEEEvT0_T1_)
        /*0020*/ 	.word	0x00000008


	//----- nvinfo : EIATTR_FRAME_SIZE
	.align		4
.L_48:
        /*0024*/ 	.byte	0x04, 0x11
        /*0026*/ 	.short	(.L_50 - .L_49)
	.align		4
.L_49:
        /*0028*/ 	.word	index@(_ZN3cub18CUB_300001_SM_10006detail8for_each13static_kernelINS2_12policy_hub_t12policy_500_tEmN6thrust24THRUST_300001_SM_1000_NS8cuda_cub20__uninitialized_fill7functorINS7_10device_ptrIiEEiEEEEvT0_T1_)
        /*002c*/ 	.word	0x00000000


	//----- nvinfo : EIATTR_REGCOUNT
	.align		4
.L_50:
        /*0030*/ 	.byte	0x04, 0x2f
        /*0032*/ 	.short	(.L_52 - .L_51)
	.align		4
.L_51:
        /*0034*/ 	.word	index@(_ZN3cub18CUB_300001_SM_10006detail9transform16transform_kernelINS2_10policy_hubILb1EN4cuda3std3__45tupleIJN6thrust24THRUST_300001_SM_1000_NS6detail15normal_iteratorINSA_10device_ptrIiEEEEEEEE10policy1000Ei3AddSF_JPiEEEvT0_iT1_T2_DpNS2_10kernel_argIT3_EE)
        /*0038*/ 	.word	0x0000001c


	//----- nvinfo : EIATTR_FRAME_SIZE
	.align		4
.L_52:
        /*003c*/ 	.byte	0x04, 0x11
        /*003e*/ 	.short	(.L_54 - .L_53)
	.align		4
.L_53:
        /*0040*/ 	.word	index@(_ZN3cub18CUB_300001_SM_10006detail9transform16transform_kernelINS2_10policy_hubILb1EN4cuda3std3__45tupleIJN6thrust24THRUST_300001_SM_1000_NS6detail15normal_iteratorINSA_10device_ptrIiEEEEEEEE10policy1000Ei3AddSF_JPiEEEvT0_iT1_T2_DpNS2_10kernel_argIT3_EE)
        /*0044*/ 	.word	0x00000000


	//----- nvinfo : EIATTR_REGCOUNT
	.align		4
.L_54:
        /*0048*/ 	.byte	0x04, 0x2f
        /*004a*/ 	.short	(.L_56 - .L_55)
	.align		4
.L_55:
        /*004c*/ 	.word	index@(_ZN3cub18CUB_300001_SM_10006detail9transform16transform_kernelINS2_10policy_hubILb1EN4cuda3std3__45tupleIJN6thrust24THRUST_300001_SM_1000_NS6detail15normal_iteratorINSA_10device_ptrIiEEEEEEEE10policy1000El3AddSF_JPiEEEvT0_iT1_T2_DpNS2_10kernel_argIT3_EE)
        /*0050*/ 	.word	0x0000001c


	//----- nvinfo : EIATTR_FRAME_SIZE
	.align		4
.L_56:
        /*0054*/ 	.byte	0x04, 0x11
        /*0056*/ 	.short	(.L_58 - .L_57)
	.align		4
.L_57:
        /*0058*/ 	.word	index@(_ZN3cub18CUB_300001_SM_10006detail9transform16transform_kernelINS2_10policy_hubILb1EN4cuda3std3__45tupleIJN6thrust24THRUST_300001_SM_1000_NS6detail15normal_iteratorINSA_10device_ptrIiEEEEEEEE10policy1000El3AddSF_JPiEEEvT0_iT1_T2_DpNS2_10kernel_argIT3_EE)
        /*005c*/ 	.word	0x00000000


	//----- nvinfo : EIATTR_MIN_STACK_SIZE
	.align		4
.L_58:
        /*0060*/ 	.byte	0x04, 0x12
        /*0062*/ 	.short	(.L_60 - .L_59)
	.align		4
.L_59:
        /*0064*/ 	.word	index@(_ZN3cub18CUB_300001_SM_10006detail9transform16transform_kernelINS2_10policy_hubILb1EN4cuda3std3__45tupleIJN6thrust24THRUST_300001_SM_1000_NS6detail15normal_iteratorINSA_10device_ptrIiEEEEEEEE10policy1000El3AddSF_JPiEEEvT0_iT1_T2_DpNS2_10kernel_argIT3_EE)
        /*0068*/ 	.word	0x00000000


	//----- nvinfo : EIATTR_MIN_STACK_SIZE
	.align		4
.L_60:
        /*006c*/ 	.byte	0x04, 0x12
        /*006e*/ 	.short	(.L_62 - .L_61)
	.align		4
.L_61:
        /*0070*/ 	.word	index@(_ZN3cub18CUB_300001_SM_10006detail9transform16transform_kernelINS2_10policy_hubILb1EN4cuda3std3__45tupleIJN6thrust24THRUST_300001_SM_1000_NS6detail15normal_iteratorINSA_10device_ptrIiEEEEEEEE10policy1000Ei3AddSF_JPiEEEvT0_iT1_T2_DpNS2_10kernel_argIT3_EE)
        /*0074*/ 	.word	0x00000000


	//----- nvinfo : EIATTR_MIN_STACK_SIZE
	.align		4
.L_62:
        /*0078*/ 	.byte	0x04, 0x12
        /*007a*/ 	.short	(.L_64 - .L_63)
	.align		4
.L_63:
        /*007c*/ 	.word	index@(_ZN3cub18CUB_300001_SM_10006detail8for_each13static_kernelINS2_12policy_hub_t12policy_500_tEmN6thrust24THRUST_300001_SM_1000_NS8cuda_cub20__uninitialized_fill7functorINS7_10device_ptrIiEEiEEEEvT0_T1_)
        /*0080*/ 	.word	0x00000000


	//----- nvinfo : EIATTR_MIN_STACK_SIZE
	.align		4
.L_64:
        /*0084*/ 	.byte	0x04, 0x12
        /*0086*/ 	.short	(.L_66 - .L_65)
	.align		4
.L_65:
        /*0088*/ 	.word	index@(_ZN3cub18CUB_300001_SM_10006detail11EmptyKernelIvEEvv)
        /*008c*/ 	.word	0x00000000
.L_66:


//--------------------- .nv.compat                --------------------------
	.section	.nv.compat,"",@"SHT_CUDA_COMPAT_INFO"
	.align	4
        /*0000*/ 	.byte	0x02, 0x09, 0x00, 0x00, 0x02, 0x02, 0x01, 0x00, 0x02, 0x05, 0x05, 0x00, 0x03, 0x07, 0x01, 0x01
        /*0010*/ 	.byte	0x02, 0x03, 0x00, 0x00, 0x02, 0x06, 0x01, 0x00, 0x04, 0x0b, 0x08, 0x00, 0x09, 0x00, 0x00, 0x00
        /*0020*/ 	.byte	0x00, 0x00, 0x00, 0x00


//--------------------- .nv.info._ZN3cub18CUB_300001_SM_10006detail9transform16transform_kernelINS2_10policy_hubILb1EN4cuda3std3__45tupleIJN6thrust24THRUST_300001_SM_1000_NS6detail15normal_iteratorINSA_10device_ptrIiEEEEEEEE10policy1000El3AddSF_JPiEEEvT0_iT1_T2_DpNS2_10kernel_argIT3_EE --------------------------
	.section	.nv.info._ZN3cub18CUB_300001_SM_10006detail9transform16transform_kernelINS2_10policy_hubILb1EN4cuda3std3__45tupleIJN6thrust24THRUST_300001_SM_1000_NS6detail15normal_iteratorINSA_10device_ptrIiEEEEEEEE10policy1000El3AddSF_JPiEEEvT0_iT1_T2_DpNS2_10kernel_argIT3_EE,"",@"SHT_CUDA_INFO"
	.sectionflags	@""
	.align	4


	//----- nvinfo : EIATTR_CUDA_API_VERSION
	.align		4
        /*0000*/ 	.byte	0x04, 0x37
        /*0002*/ 	.short	(.L_68 - .L_67)
.L_67:
        /*0004*/ 	.word	0x00000082


	//----- nvinfo : EIATTR_KPARAM_INFO
	.align		4
.L_68:
        /*0008*/ 	.byte	0x04, 0x17
        /*000a*/ 	.short	(.L_70 - .L_69)
.L_69:
        /*000c*/ 	.word	0x00000000
        /*0010*/ 	.short	0x0004
        /*0012*/ 	.short	0x0018
        /*0014*/ 	.byte	0x00, 0xf0, 0x41, 0x00


	//----- nvinfo : EIATTR_KPARAM_INFO
	.align		4
.L_70:
        /*0018*/ 	.byte	0x04, 0x17
        /*001a*/ 	.short	(.L_72 - .L_71)
.L_71:
        /*001c*/ 	.word	0x00000000
        /*0020*/ 	.short	0x0003
        /*0022*/ 	.short	0x0010
        /*0024*/ 	.byte	0x00, 0xf0, 0x21, 0x00


	//----- nvinfo : EIATTR_KPARAM_INFO
	.align		4
.L_72:
        /*0028*/ 	.byte	0x04, 0x17
        /*002a*/ 	.short	(.L_74 - .L_73)
.L_73:
        /*002c*/ 	.word	0x00000000
        /*0030*/ 	.short	0x0002
        /*0032*/ 	.short	0x000c
        /*0034*/ 	.byte	0x00, 0xf0, 0x05, 0x00


	//----- nvinfo : EIATTR_KPARAM_INFO
	.align		4
.L_74:
        /*0038*/ 	.byte	0x04, 0x17
        /*003a*/ 	.short	(.L_76 - .L_75)
.L_75:
        /*003c*/ 	.word	0x00000000
        /*0040*/ 	.short	0x0001
        /*0042*/ 	.short	0x0008
        /*0044*/ 	.byte	0x00, 0xf0, 0x11, 0x00


	//----- nvinfo : EIATTR_KPARAM_INFO
	.align		4
.L_76:
        /*0048*/ 	.byte	0x04, 0x17
        /*004a*/ 	.short	(.L_78 - .L_77)
.L_77:
        /*004c*/ 	.word	0x00000000
        /*0050*/ 	.short	0x0000
        /*0052*/ 	.short	0x0000
        /*0054*/ 	.byte	0x00, 0xf0, 0x21, 0x00


	//----- nvinfo : EIATTR_SPARSE_MMA_MASK
	.align		4
.L_78:
        /*0058*/ 	.byte	0x03, 0x50
        /*005a*/ 	.short	0x0000


	//----- nvinfo : EIATTR_MAXREG_COUNT
	.align		4
        /*005c*/ 	.byte	0x03, 0x1b
        /*005e*/ 	.short	0x00ff


	//----- nvinfo : EIATTR_MERCURY_ISA_VERSION
	.align		4
        /*0060*/ 	.byte	0x03, 0x5f
        /*0062*/ 	.short	0x0101


	//----- nvinfo : EIATTR_VRC_CTA_INIT_COUNT
	.align		4
        /*0064*/ 	.byte	0x02, 0x4a
	.zero		1
	.zero		1


	//----- nvinfo : EIATTR_EXIT_INSTR_OFFSETS
	.align		4
        /*0068*/ 	.byte	0x04, 0x1c
        /*006a*/ 	.short	(.L_80 - .L_79)


	//   ....[0]....
.L_79:
        /*006c*/ 	.word	0x000002a0


	//   ....[1]....
        /*0070*/ 	.word	0x00000a30


	//   ....[2]....
        /*0074*/ 	.word	0x00000c60


	//   ....[3]....
        /*0078*/ 	.word	0x00000da0


	//   ....[4]....
        /*007c*/ 	.word	0x00000dd0


	//   ....[5]....
        /*0080*/ 	.word	0x00000e30


	//   ....[6]....
        /*0084*/ 	.word	0x00000e50


	//   ....[7]....
        /*0088*/ 	.word	0x00001310


	//   ....[8]....
        /*008c*/ 	.word	0x00001520


	//   ....[9]....
        /*0090*/ 	.word	0x00001670


	//   ....[10]....
        /*0094*/ 	.word	0x00001710


	//----- nvinfo : EIATTR_MAX_THREADS
	.align		4
.L_80:
        /*0098*/ 	.byte	0x04, 0x05
        /*009a*/ 	.short	(.L_82 - .L_81)
.L_81:
        /*009c*/ 	.word	0x00000080
        /*00a0*/ 	.word	0x00000001
        /*00a4*/ 	.word	0x00000001


	//----- nvinfo : EIATTR_CRS_STACK_SIZE
	.align		4
.L_82:
        /*00a8*/ 	.byte	0x04, 0x1e
        /*00aa*/ 	.short	(.L_84 - .L_83)
.L_83:
        /*00ac*/ 	.word	0x00000000


	//----- nvinfo : EIATTR_CBANK_PARAM_SIZE
	.align		4
.L_84:
        /*00b0*/ 	.byte	0x03, 0x19
        /*00b2*/ 	.short	0x0028


	//----- nvinfo : EIATTR_PARAM_CBANK
	.align		4
        /*00b4*/ 	.byte	0x04, 0x0a
        /*00b6*/ 	.short	(.L_86 - .L_85)
	.align		4
.L_85:
        /*00b8*/ 	.word	index@(.nv.constant0._ZN3cub18CUB_300001_SM_10006detail9transform16transform_kernelINS2_10policy_hubILb1EN4cuda3std3__45tupleIJN6thrust24THRUST_300001_SM_1000_NS6detail15normal_iteratorINSA_10device_ptrIiEEEEEEEE10policy1000El3AddSF_JPiEEEvT0_iT1_T2_DpNS2_10kernel_argIT3_EE)
        /*00bc*/ 	.short	0x0380
        /*00be*/ 	.short	0x0028


	//----- nvinfo : EIATTR_SW_WAR
	.align		4
.L_86:
        /*00c0*/ 	.byte	0x04, 0x36
        /*00c2*/ 	.short	(.L_88 - .L_87)
.L_87:
        /*00c4*/ 	.word	0x00000008
.L_88:


//--------------------- .nv.info._ZN3cub18CUB_300001_SM_10006detail9transform16transform_kernelINS2_10policy_hubILb1EN4cuda3std3__45tupleIJN6thrust24THRUST_300001_SM_1000_NS6detail15normal_iteratorINSA_10device_ptrIiEEEEEEEE10policy1000Ei3AddSF_JPiEEEvT0_iT1_T2_DpNS2_10kernel_argIT3_EE --------------------------
	.section	.nv.info._ZN3cub18CUB_300001_SM_10006detail9transform16transform_kernelINS2_10policy_hubILb1EN4cuda3std3__45tupleIJN6thrust24THRUST_300001_SM_1000_NS6detail15normal_iteratorINSA_10device_ptrIiEEEEEEEE10policy1000Ei3AddSF_JPiEEEvT0_iT1_T2_DpNS2_10kernel_argIT3_EE,"",@"SHT_CUDA_INFO"
	.sectionflags	@""
	.align	4


	//----- nvinfo : EIATTR_CUDA_API_VERSION
	.align		4
        /*0000*/ 	.byte	0x04, 0x37
        /*0002*/ 	.short	(.L_90 - .L_89)
.L_89:
        /*0004*/ 	.word	0x00000082


	//----- nvinfo : EIATTR_KPARAM_INFO
	.align		4
.L_90:
        /*0008*/ 	.byte	0x04, 0x17
        /*000a*/ 	.short	(.L_92 - .L_91)
.L_91:
        /*000c*/ 	.word	0x00000000
        /*0010*/ 	.short	0x0004
        /*0012*/ 	.short	0x0018
        /*0014*/ 	.byte	0x00, 0xf0, 0x41, 0x00


	//----- nvinfo : EIATTR_KPARAM_INFO
	.align		4
.L_92:
        /*0018*/ 	.byte	0x04, 0x17
        /*001a*/ 	.short	(.L_94 - .L_93)
.L_93:
        /*001c*/ 	.word	0x00000000
        /*0020*/ 	.short	0x0003
        /*0022*/ 	.short	0x0010
        /*0024*/ 	.byte	0x00, 0xf0, 0x21, 0x00


	//----- nvinfo : EIATTR_KPARAM_INFO
	.align		4
.L_94:
        /*0028*/ 	.byte	0x04, 0x17
        /*002a*/ 	.short	(.L_96 - .L_95)
.L_95:
        /*002c*/ 	.word	0x00000000
        /*0030*/ 	.short	0x0002
        /*0032*/ 	.short	0x0008
        /*0034*/ 	.byte	0x00, 0xf0, 0x05, 0x00


	//----- nvinfo : EIATTR_KPARAM_INFO
	.align		4
.L_96:
        /*0038*/ 	.byte	0x04, 0x17
        /*003a*/ 	.short	(.L_98 - .L_97)
.L_97:
        /*003c*/ 	.word	0x00000000
        /*0040*/ 	.short	0x0001
        /*0042*/ 	.short	0x0004
        /*0044*/ 	.byte	0x00, 0xf0, 0x11, 0x00


	//----- nvinfo : EIATTR_KPARAM_INFO
	.align		4
.L_98:
        /*0048*/ 	.byte	0x04, 0x17
        /*004a*/ 	.short	(.L_100 - .L_99)
.L_99:
        /*004c*/ 	.word	0x00000000
        /*0050*/ 	.short	0x0000
        /*0052*/ 	.short	0x0000
        /*0054*/ 	.byte	0x00, 0xf0, 0x11, 0x00


	//----- nvinfo : EIATTR_SPARSE_MMA_MASK
	.align		4
.L_100:
        /*0058*/ 	.byte	0x03, 0x50
        /*005a*/ 	.short	0x0000


	//----- nvinfo : EIATTR_MAXREG_COUNT
	.align		4
        /*005c*/ 	.byte	0x03, 0x1b
        /*005e*/ 	.short	0x00ff


	//----- nvinfo : EIATTR_MERCURY_ISA_VERSION
	.align		4
        /*0060*/ 	.byte	0x03, 0x5f
        /*0062*/ 	.short	0x0101


	//----- nvinfo : EIATTR_VRC_CTA_INIT_COUNT
	.align		4
        /*0064*/ 	.byte	0x02, 0x4a
	.zero		1
	.zero		1


	//----- nvinfo : EIATTR_EXIT_INSTR_OFFSETS
	.align		4
        /*0068*/ 	.byte	0x04, 0x1c
        /*006a*/ 	.short	(.L_102 - .L_101)


	//   ....[0]....
.L_101:
        /*006c*/ 	.word	0x000001f0


	//   ....[1]....
        /*0070*/ 	.word	0x000006b0


	//   ....[2]....
        /*0074*/ 	.word	0x000008d0


	//   ....[3]....
        /*0078*/ 	.word	0x00000a20


	//   ....[4]....
        /*007c*/ 	.word	0x00000ae0


	//   ....[5]....
        /*0080*/ 	.word	0x00000b00


	//   ....[6]....
        /*0084*/ 	.word	0x00000ea0


	//   ....[7]....
        /*0088*/ 	.word	0x000010d0


	//   ....[8]....
        /*008c*/ 	.word	0x00001210


	//   ....[9]....
        /*0090*/ 	.word	0x00001240


	//   ....[10]....
        /*0094*/ 	.word	0x000012a0


	//----- nvinfo : EIATTR_MAX_THREADS
	.align		4
.L_102:
        /*0098*/ 	.byte	0x04, 0x05
        /*009a*/ 	.short	(.L_104 - .L_103)
.L_103:
        /*009c*/ 	.word	0x00000080
        /*00a0*/ 	.word	0x00000001
        /*00a4*/ 	.word	0x00000001


	//----- nvinfo : EIATTR_CRS_STACK_SIZE
	.align		4
.L_104:
        /*00a8*/ 	.byte	0x04, 0x1e
        /*00aa*/ 	.short	(.L_106 - .L_105)
.L_105:
        /*00ac*/ 	.word	0x00000000


	//----- nvinfo : EIATTR_CBANK_PARAM_SIZE
	.align		4
.L_106:
        /*00b0*/ 	.byte	0x03, 0x19
        /*00b2*/ 	.short	0x0028


	//----- nvinfo : EIATTR_PARAM_CBANK
	.align		4
        /*00b4*/ 	.byte	0x04, 0x0a
        /*00b6*/ 	.short	(.L_108 - .L_107)
	.align		4
.L_107:
        /*00b8*/ 	.word	index@(.nv.constant0._ZN3cub18CUB_300001_SM_10006detail9transform16transform_kernelINS2_10policy_hubILb1EN4cuda3std3__45tupleIJN6thrust24THRUST_300001_SM_1000_NS6detail15normal_iteratorINSA_10device_ptrIiEEEEEEEE10policy1000Ei3AddSF_JPiEEEvT0_iT1_T2_DpNS2_10kernel_argIT3_EE)
        /*00bc*/ 	.short	0x0380
        /*00be*/ 	.short	0x0028


	//----- nvinfo : EIATTR_SW_WAR
	.align		4
.L_108:
        /*00c0*/ 	.byte	0x04, 0x36
        /*00c2*/ 	.short	(.L_110 - .L_109)
.L_109:
        /*00c4*/ 	.word	0x00000008
.L_110:


//--------------------- .nv.info._ZN3cub18CUB_300001_SM_10006detail8for_each13static_kernelINS2_12policy_hub_t12policy_500_tEmN6thrust24THRUST_300001_SM_1000_NS8cuda_cub20__uninitialized_fill7functorINS7_10device_ptrIiEEiEEEEvT0_T1_ --------------------------
	.section	.nv.info._ZN3cub18CUB_300001_SM_10006detail8for_each13static_kernelINS2_12policy_hub_t12policy_500_tEmN6thrust24THRUST_300001_SM_1000_NS8cuda_cub20__uninitialized_fill7functorINS7_10device_ptrIiEEiEEEEvT0_T1_,"",@"SHT_CUDA_INFO"
	.sectionflags	@""
	.align	4


	//----- nvinfo : EIATTR_CUDA_API_VERSION
	.align		4
        /*0000*/ 	.byte	0x04, 0x37
        /*0002*/ 	.short	(.L_112 - .L_111)
.L_111:
        /*0004*/ 	.word	0x00000082


	//----- nvinfo : EIATTR_KPARAM_INFO
	.align		4
.L_112:
        /*0008*/ 	.byte	0x04, 0x17
        /*000a*/ 	.short	(.L_114 - .L_113)
.L_113:
        /*000c*/ 	.word	0x00000000
        /*0010*/ 	.short	0x0001
        /*0012*/ 	.short	0x0008
        /*0014*/ 	.byte	0x00, 0xf0, 0x41, 0x00


	//----- nvinfo : EIATTR_KPARAM_INFO
	.align		4
.L_114:
        /*0018*/ 	.byte	0x04, 0x17
        /*001a*/ 	.short	(.L_116 - .L_115)
.L_115:
        /*001c*/ 	.word	0x00000000
        /*0020*/ 	.short	0x0000
        /*0022*/ 	.short	0x0000
        /*0024*/ 	.byte	0x00, 0xf0, 0x21, 0x00


	//----- nvinfo : EIATTR_SPARSE_MMA_MASK
	.align		4
.L_116:
        /*0028*/ 	.byte	0x03, 0x50
        /*002a*/ 	.short	0x0000


	//----- nvinfo : EIATTR_MAXREG_COUNT
	.align		4
        /*002c*/ 	.byte	0x03, 0x1b
        /*002e*/ 	.short	0x00ff


	//----- nvinfo : EIATTR_MERCURY_ISA_VERSION
	.align		4
        /*0030*/ 	.byte	0x03, 0x5f
        /*0032*/ 	.short	0x0101


	//----- nvinfo : EIATTR_VRC_CTA_INIT_COUNT
	.align		4
        /*0034*/ 	.byte	0x02, 0x4a
	.zero		1
	.zero		1


	//----- nvinfo : EIATTR_EXIT_INSTR_OFFSETS
	.align		4
        /*0038*/ 	.byte	0x04, 0x1c
        /*003a*/ 	.short	(.L_118 - .L_117)


	//   ....[0]....
.L_117:
        /*003c*/ 	.word	0x00000130


	//   ....[1]....
        /*0040*/ 	.word	0x00000230


	//   ....[2]....
        /*0044*/ 	.word	0x00000260


	//----- nvinfo : EIATTR_MAX_THREADS
	.align		4
.L_118:
        /*0048*/ 	.byte	0x04, 0x05
        /*004a*/ 	.short	(.L_120 - .L_119)
.L_119:
        /*004c*/ 	.word	0x00000100
        /*0050*/ 	.word	0x00000001
        /*0054*/ 	.word	0x00000001


	//----- nvinfo : EIATTR_CBANK_PARAM_SIZE
	.align		4
.L_120:
        /*0058*/ 	.byte	0x03, 0x19
        /*005a*/ 	.short	0x0018


	//----- nvinfo : EIATTR_PARAM_CBANK
	.align		4
        /*005c*/ 	.byte	0x04, 0x0a
        /*005e*/ 	.short	(.L_122 - .L_121)
	.align		4
.L_121:
        /*0060*/ 	.word	index@(.nv.constant0._ZN3cub18CUB_300001_SM_10006detail8for_each13static_kernelINS2_12policy_hub_t12policy_500_tEmN6thrust24THRUST_300001_SM_1000_NS8cuda_cub20__uninitialized_fill7functorINS7_10device_ptrIiEEiEEEEvT0_T1_)
        /*0064*/ 	.short	0x0380
        /*0066*/ 	.short	0x0018


	//----- nvinfo : EIATTR_SW_WAR
	.align		4
.L_122:
        /*0068*/ 	.byte	0x04, 0x36
        /*006a*/ 	.short	(.L_124 - .L_123)
.L_123:
        /*006c*/ 	.word	0x00000008
.L_124:


//--------------------- .nv.info._ZN3cub18CUB_300001_SM_10006detail11EmptyKernelIvEEvv --------------------------
	.section	.nv.info._ZN3cub18CUB_300001_SM_10006detail11EmptyKernelIvEEvv,"",@"SHT_CUDA_INFO"
	.sectionflags	@""
	.align	4


	//----- nvinfo : EIATTR_CUDA_API_VERSION
	.align		4
        /*0000*/ 	.byte	0x04, 0x37
        /*0002*/ 	.short	(.L_126 - .L_125)
.L_125:
        /*0004*/ 	.word	0x00000082


	//----- nvinfo : EIATTR_SPARSE_MMA_MASK
	.align		4
.L_126:
        /*0008*/ 	.byte	0x03, 0x50
        /*000a*/ 	.short	0x0000


	//----- nvinfo : EIATTR_MAXREG_COUNT
	.align		4
        /*000c*/ 	.byte	0x03, 0x1b
        /*000e*/ 	.short	0x00ff


	//----- nvinfo : EIATTR_MERCURY_ISA_VERSION
	.align		4
        /*0010*/ 	.byte	0x03, 0x5f
        /*0012*/ 	.short	0x0101


	//----- nvinfo : EIATTR_VRC_CTA_INIT_COUNT
	.align		4
        /*0014*/ 	.byte	0x02, 0x4a
	.zero		1
	.zero		1


	//----- nvinfo : EIATTR_EXIT_INSTR_OFFSETS
	.align		4
        /*0018*/ 	.byte	0x04, 0x1c
        /*001a*/ 	.short	(.L_128 - .L_127)


	//   ....[0]....
.L_127:
        /*001c*/ 	.word	0x00000010


	//----- nvinfo : EIATTR_SW_WAR
	.align		4
.L_128:
        /*0020*/ 	.byte	0x04, 0x36
        /*0022*/ 	.short	(.L_130 - .L_129)
.L_129:
        /*0024*/ 	.word	0x00000008
.L_130:


//--------------------- .nv.callgraph             --------------------------
	.section	.nv.callgraph,"",@"SHT_CUDA_CALLGRAPH"
	.align	4
	.sectionentsize	8
	.align		4
        /*0000*/ 	.word	0x00000000
	.align		4
        /*0004*/ 	.word	0xffffffff
	.align		4
        /*0008*/ 	.word	0x00000000
	.align		4
        /*000c*/ 	.word	0xfffffffe
	.align		4
        /*0010*/ 	.word	0x00000000
	.align		4
        /*0014*/ 	.word	0xfffffffd
	.align		4
        /*0018*/ 	.word	0x00000000
	.align		4
        /*001c*/ 	.word	0xfffffffc


//--------------------- .nv.constant4             --------------------------
	.section	.nv.constant4,"a",@progbits
	.align	8
	.align		8
.nv.constant4:
        /*0000*/ 	.dword	_ZN30_INTERNAL_3143a5ca_4_k_cu_main4cuda3std3__45__cpo5beginE
	.align		8
        /*0008*/ 	.dword	_ZN30_INTERNAL_3143a5ca_4_k_cu_main4cuda3std3__45__cpo3endE
	.align		8
        /*0010*/ 	.dword	_ZN30_INTERNAL_3143a5ca_4_k_cu_main4cuda3std3__45__cpo6cbeginE
	.align		8
        /*0018*/ 	.dword	_ZN30_INTERNAL_3143a5ca_4_k_cu_main4cuda3std3__45__cpo4cendE
	.align		8
        /*0020*/ 	.dword	_ZN30_INTERNAL_3143a5ca_4_k_cu_main4cuda3std3__45__cpo6rbeginE
	.align		8
        /*0028*/ 	.dword	_ZN30_INTERNAL_3143a5ca_4_k_cu_main4cuda3std3__45__cpo4rendE
	.align		8
        /*0030*/ 	.dword	_ZN30_INTERNAL_3143a5ca_4_k_cu_main4cuda3std3__45__cpo7crbeginE
	.align		8
        /*0038*/ 	.dword	_ZN30_INTERNAL_3143a5ca_4_k_cu_main4cuda3std3__45__cpo5crendE
	.align		8
        /*0040*/ 	.dword	_ZN30_INTERNAL_3143a5ca_4_k_cu_main4cuda3std3__432_GLOBAL__N__3143a5ca_4_k_cu_main6ignoreE
	.align		8
        /*0048*/ 	.dword	_ZN30_INTERNAL_3143a5ca_4_k_cu_main4cuda3std3__419piecewise_constructE
	.align		8
        /*0050*/ 	.dword	_ZN30_INTERNAL_3143a5ca_4_k_cu_main4cuda3std3__48in_placeE
	.align		8
        /*0058*/ 	.dword	_ZN30_INTERNAL_3143a5ca_4_k_cu_main4cuda3std3__420unreachable_sentinelE
	.align		8
        /*0060*/ 	.dword	_ZN30_INTERNAL_3143a5ca_4_k_cu_main4cuda3std3__47nulloptE
	.align		8
        /*0068*/ 	.dword	_ZN30_INTERNAL_3143a5ca_4_k_cu_main4cuda3std3__48unexpectE
	.align		8
        /*0070*/ 	.dword	_ZN30_INTERNAL_3143a5ca_4_k_cu_main4cuda3std6ranges3__45__cpo4swapE
	.align		8
        /*0078*/ 	.dword	_ZN30_INTERNAL_3143a5ca_4_k_cu_main4cuda3std6ranges3__45__cpo9iter_moveE
	.align		8
        /*0080*/ 	.dword	_ZN30_INTERNAL_3143a5ca_4_k_cu_main4cuda3std6ranges3__45__cpo5beginE
	.align		8
        /*0088*/ 	.dword	_ZN30_INTERNAL_3143a5ca_4_k_cu_main4cuda3std6ranges3__45__cpo3endE
	.align		8
        /*0090*/ 	.dword	_ZN30_INTERNAL_3143a5ca_4_k_cu_main4cuda3std6ranges3__45__cpo6cbeginE
	.align		8
        /*0098*/ 	.dword	_ZN30_INTERNAL_3143a5ca_4_k_cu_main4cuda3std6ranges3__45__cpo4cendE
	.align		8
        /*00a0*/ 	.dword	_ZN30_INTERNAL_3143a5ca_4_k_cu_main4cuda3std6ranges3__45__cpo7advanceE
	.align		8
        /*00a8*/ 	.dword	_ZN30_INTERNAL_3143a5ca_4_k_cu_main4cuda3std6ranges3__45__cpo9iter_swapE
	.align		8
        /*00b0*/ 	.dword	_ZN30_INTERNAL_3143a5ca_4_k_cu_main4cuda3std6ranges3__45__cpo4nextE
	.align		8
        /*00b8*/ 	.dword	_ZN30_INTERNAL_3143a5ca_4_k_cu_main4cuda3std6ranges3__45__cpo4prevE
	.align		8
        /*00c0*/ 	.dword	_ZN30_INTERNAL_3143a5ca_4_k_cu_main4cuda3std6ranges3__45__cpo4dataE
	.align		8
        /*00c8*/ 	.dword	_ZN30_INTERNAL_3143a5ca_4_k_cu_main4cuda3std6ranges3__45__cpo5cdataE
	.align		8
        /*00d0*/ 	.dword	_ZN30_INTERNAL_3143a5ca_4_k_cu_main4cuda3std6ranges3__45__cpo4sizeE
	.align		8
        /*00d8*/ 	.dword	_ZN30_INTERNAL_3143a5ca_4_k_cu_main4cuda3std6ranges3__45__cpo5ssizeE
	.align		8
        /*00e0*/ 	.dword	_ZN30_INTERNAL_3143a5ca_4_k_cu_main4cuda3std6ranges3__45__cpo8distanceE
	.align		8
        /*00e8*/ 	.dword	_ZN30_INTERNAL_3143a5ca_4_k_cu_main6thrust24THRUST_300001_SM_1000_NS8cuda_cub3parE
	.align		8
        /*00f0*/ 	.dword	_ZN30_INTERNAL_3143a5ca_4_k_cu_main6thrust24THRUST_300001_SM_1000_NS8cuda_cub10par_nosyncE
	.align		8
        /*00f8*/ 	.dword	_ZN30_INTERNAL_3143a5ca_4_k_cu_main6thrust24THRUST_300001_SM_1000_NS6system6detail10sequential3seqE
	.align		8
        /*0100*/ 	.dword	_ZN30_INTERNAL_3143a5ca_4_k_cu_main6thrust24THRUST_300001_SM_1000_NS12placeholders2_1E
	.align		8
        /*0108*/ 	.dword	_ZN30_INTERNAL_3143a5ca_4_k_cu_main6thrust24THRUST_300001_SM_1000_NS12placeholders2_2E
	.align		8
        /*0110*/ 	.dword	_ZN30_INTERNAL_3143a5ca_4_k_cu_main6thrust24THRUST_300001_SM_1000_NS12placeholders2_3E
	.align		8
        /*0118*/ 	.dword	_ZN30_INTERNAL_3143a5ca_4_k_cu_main6thrust24THRUST_300001_SM_1000_NS12placeholders2_4E
	.align		8
        /*0120*/ 	.dword	_ZN30_INTERNAL_3143a5ca_4_k_cu_main6thrust24THRUST_300001_SM_1000_NS12placeholders2_5E
	.align		8
        /*0128*/ 	.dword	_ZN30_INTERNAL_3143a5ca_4_k_cu_main6thrust24THRUST_300001_SM_1000_NS12placeholders2_6E
	.align		8
        /*0130*/ 	.dword	_ZN30_INTERNAL_3143a5ca_4_k_cu_main6thrust24THRUST_300001_SM_1000_NS12placeholders2_7E
	.align		8
        /*0138*/ 	.dword	_ZN30_INTERNAL_3143a5ca_4_k_cu_main6thrust24THRUST_300001_SM_1000_NS12placeholders2_8E
	.align		8
        /*0140*/ 	.dword	_ZN30_INTERNAL_3143a5ca_4_k_cu_main6thrust24THRUST_300001_SM_1000_NS12placeholders2_9E
	.align		8
        /*0148*/ 	.dword	_ZN30_INTERNAL_3143a5ca_4_k_cu_main6thrust24THRUST_300001_SM_1000_NS12placeholders3_10E
	.align		8
        /*0150*/ 	.dword	_ZN30_INTERNAL_3143a5ca_4_k_cu_main6thrust24THRUST_300001_SM_1000_NS3seqE


//--------------------- .text._ZN3cub18CUB_300001_SM_10006detail9transform16transform_kernelINS2_10policy_hubILb1EN4cuda3std3__45tupleIJN6thrust24THRUST_300001_SM_1000_NS6detail15normal_iteratorINSA_10device_ptrIiEEEEEEEE10policy1000El3AddSF_JPiEEEvT0_iT1_T2_DpNS2_10kernel_argIT3_EE --------------------------
	.section	.text._ZN3cub18CUB_300001_SM_10006detail9transform16transform_kernelINS2_10policy_hubILb1EN4cuda3std3__45tupleIJN6thrust24THRUST_300001_SM_1000_NS6detail15normal_iteratorINSA_10device_ptrIiEEEEEEEE10policy1000El3AddSF_JPiEEEvT0_iT1_T2_DpNS2_10kernel_argIT3_EE,"ax",@progbits
	.align	128
        .global         _ZN3cub18CUB_300001_SM_10006detail9transform16transform_kernelINS2_10policy_hubILb1EN4cuda3std3__45tupleIJN6thrust24THRUST_300001_SM_1000_NS6detail15normal_iteratorINSA_10device_ptrIiEEEEEEEE10policy1000El3AddSF_JPiEEEvT0_iT1_T2_DpNS2_10kernel_argIT3_EE
        .type           _ZN3cub18CUB_300001_SM_10006detail9transform16transform_kernelINS2_10policy_hubILb1EN4cuda3std3__45tupleIJN6thrust24THRUST_300001_SM_1000_NS6detail15normal_iteratorINSA_10device_ptrIiEEEEEEEE10policy1000El3AddSF_JPiEEEvT0_iT1_T2_DpNS2_10kernel_argIT3_EE,@function
        .size           _ZN3cub18CUB_300001_SM_10006detail9transform16transform_kernelINS2_10policy_hubILb1EN4cuda3std3__45tupleIJN6thrust24THRUST_300001_SM_1000_NS6detail15normal_iteratorINSA_10device_ptrIiEEEEEEEE10policy1000El3AddSF_JPiEEEvT0_iT1_T2_DpNS2_10kernel_argIT3_EE,(.L_x_47 - _ZN3cub18CUB_300001_SM_10006detail9transform16transform_kernelINS2_10policy_hubILb1EN4cuda3std3__45tupleIJN6thrust24THRUST_300001_SM_1000_NS6detail15normal_iteratorINSA_10device_ptrIiEEEEEEEE10policy1000El3AddSF_JPiEEEvT0_iT1_T2_DpNS2_10kernel_argIT3_EE)
        .other          _ZN3cub18CUB_300001_SM_10006detail9transform16transform_kernelINS2_10policy_hubILb1EN4cuda3std3__45tupleIJN6thrust24THRUST_300001_SM_1000_NS6detail15normal_iteratorINSA_10device_ptrIiEEEEEEEE10policy1000El3AddSF_JPiEEEvT0_iT1_T2_DpNS2_10kernel_argIT3_EE,@"STO_CUDA_ENTRY STV_DEFAULT"
_ZN3cub18CUB_300001_SM_10006detail9transform16transform_kernelINS2_10policy_hubILb1EN4cuda3std3__45tupleIJN6thrust24THRUST_300001_SM_1000_NS6detail15normal_iteratorINSA_10device_ptrIiEEEEEEEE10policy1000El3AddSF_JPiEEEvT0_iT1_T2_DpNS2_10kernel_argIT3_EE:
.text._ZN3cub18CUB_300001_SM_10006detail9transform16transform_kernelINS2_10policy_hubILb1EN4cuda3std3__45tupleIJN6thrust24THRUST_300001_SM_1000_NS6detail15normal_iteratorINSA_10device_ptrIiEEEEEEEE10policy1000El3AddSF_JPiEEEvT0_iT1_T2_DpNS2_10kernel_argIT3_EE:
[----:B------:R-:W-:Y:S08]  /*0000*/  LDC R1, c[0x0][0x37c] ;  /* 0x0000df00ff017b82 */ /* 0x000ff00000000800 */
[----:B------:R-:W0:Y:S01]  /*0010*/  LDC R0, c[0x0][0x388] ;  /* 0x0000e200ff007b82 */ /* 0x000e220000000800 */
[----:B------:R-:W1:Y:S01]  /*0020*/  LDCU.64 UR6, c[0x0][0x380] ;  /* 0x00007000ff0677ac */ /* 0x000e620008000a00 */
[----:B------:R-:W2:Y:S01]  /*0030*/  S2R R7, SR_TID.X ;  /* 0x0000000000077919 */ /* 0x000ea20000002100 */
[----:B------:R-:W-:Y:S05]  /*0040*/  BSSY.RECONVERGENT B0, `(.L_x_0) ;  /* 0x000001a000007945 */ /* 0x000fea0003800200 */
[----:B------:R-:W3:Y:S01]  /*0050*/  S2UR UR4, SR_CTAID.X ;  /* 0x00000000000479c3 */ /* 0x000ee20000002500 */
[----:B0-----:R-:W-:-:S05]  /*0060*/  IMAD.SHL.U32 R5, R0, 0x80, RZ ;  /* 0x0000008000057824 */ /* 0x001fca00078e00ff */
[----:B------:R-:W-:Y:S01]  /*0070*/  SHF.R.S32.HI R4, RZ, 0x1f, R5 ;  /* 0x0000001fff047819 */ /* 0x000fe20000011405 */
[----:B---3--:R-:W-:-:S04]  /*0080*/  IMAD.WIDE.U32 R2, R5, UR4, RZ ;  /* 0x0000000405027c25 */ /* 0x008fc8000f8e00ff */
[----:B------:R-:W-:Y:S01]  /*0090*/  IMAD R13, R4, UR4, RZ ;  /* 0x00000004040d7c24 */ /* 0x000fe2000f8e02ff */
[----:B-1----:R-:W-:Y:S01]  /*00a0*/  IADD3 R6, P1, PT, -R2, UR6, RZ ;  /* 0x0000000602067c10 */ /* 0x002fe2000ff3e1ff */
[----:B--2---:R-:W-:Y:S02]  /*00b0*/  IMAD.SHL.U32 R11, R7, 0x80, RZ ;  /* 0x00000080070b7824 */ /* 0x004fe400078e00ff */
[----:B------:R-:W-:Y:S01]  /*00c0*/  IMAD.IADD R13, R3, 0x1, R13 ;  /* 0x00000001030d7824 */ /* 0x000fe200078e020d */
[----:B------:R-:W-:-:S04]  /*00d0*/  ISETP.LT.U32.AND P0, PT, R6, R5, PT ;  /* 0x000000050600720c */ /* 0x000fc80003f01070 */
[----:B------:R-:W-:-:S04]  /*00e0*/  IADD3.X R9, PT, PT, ~R13, UR7, RZ, P1, !PT ;  /* 0x000000070d097c10 */ /* 0x000fc80008ffe5ff */
[----:B------:R-:W-:-:S04]  /*00f0*/  ISETP.LT.AND.EX P0, PT, R9, R4, PT, P0 ;  /* 0x000000040900720c */ /* 0x000fc80003f01300 */
[----:B------:R-:W-:-:S04]  /*0100*/  SEL R6, R6, R5, P0 ;  /* 0x0000000506067207 */ /* 0x000fc80000000000 */
[----:B------:R-:W-:-:S04]  /*0110*/  SHF.L.U32 R4, R6, 0x2, RZ ;  /* 0x0000000206047819 */ /* 0x000fc800000006ff */
[----:B------:R-:W-:-:S13]  /*0120*/  ISETP.GE.AND P0, PT, R11, R4, PT ;  /* 0x000000040b00720c */ /* 0x000fda0003f06270 */
[----:B------:R-:W-:Y:S05]  /*0130*/  @P0 BRA `(.L_x_1) ;  /* 0x0000000000280947 */ /* 0x000fea0003800000 */
[----:B------:R-:W0:Y:S02]  /*0140*/  LDC.64 R8, c[0x0][0x398] ;  /* 0x0000e600ff087b82 */ /* 0x000e240000000a00 */
[----:B0-----:R-:W-:-:S04]  /*0150*/  LEA R8, P0, R2, R8, 0x2 ;  /* 0x0000000802087211 */ /* 0x001fc800078010ff */
[----:B------:R-:W-:-:S03]  /*0160*/  LEA.HI.X R9, R2, R9, R13, 0x2, P0 ;  /* 0x0000000902097211 */ /* 0x000fc600000f140d */
[----:B------:R-:W-:-:S07]  /*0170*/  IMAD.WIDE.U32 R8, R7, 0x80, R8 ;  /* 0x0000008007087825 */ /* 0x000fce00078e0008 */
.L_x_2:
[----:B------:R-:W-:Y:S01]  /*0180*/  VIADD R11, R11, 0x4000 ;  /* 0x000040000b0b7836 */ /* 0x000fe20000000000 */
[----:B------:R0:W-:Y:S04]  /*0190*/  CCTL.E.PF2 [R8] ;  /* 0x000000000800798f */ /* 0x0001e80000800100 */
[----:B------:R-:W-:Y:S02]  /*01a0*/  ISETP.GE.AND P0, PT, R11, R4, PT ;  /* 0x000000040b00720c */ /* 0x000fe40003f06270 */
[----:B0-----:R-:W-:-:S05]  /*01b0*/  IADD3 R8, P1, PT, R8, 0x4000, RZ ;  /* 0x0000400008087810 */ /* 0x001fca0007f3e0ff */
[----:B------:R-:W-:-:S06]  /*01c0*/  IMAD.X R9, RZ, RZ, R9, P1 ;  /* 0x000000ffff097224 */ /* 0x000fcc00008e0609 */
[----:B------:R-:W-:Y:S05]  /*01d0*/  @!P0 BRA `(.L_x_2) ;  /* 0xfffffffc00e88947 */ /* 0x000fea000383ffff */
.L_x_1:
[----:B------:R-:W-:Y:S05]  /*01e0*/  BSYNC.RECONVERGENT B0 ;  /* 0x0000000000007941 */ /* 0x000fea0003800200 */
.L_x_0:
[----:B------:R-:W0:Y:S01]  /*01f0*/  LDCU.128 UR8, c[0x0][0x390] ;  /* 0x00007200ff0877ac */ /* 0x000e220008000c00 */
[----:B------:R-:W-:Y:S02]  /*0200*/  ISETP.NE.AND P0, PT, R5, R6, PT ;  /* 0x000000060500720c */ /* 0x000fe40003f05270 */
[C---:B------:R-:W-:Y:S01]  /*0210*/  SHF.L.U32 R3, R2.reuse, 0x2, RZ ;  /* 0x0000000202037819 */ /* 0x040fe200000006ff */
[----:B------:R-:W1:Y:S01]  /*0220*/  LDCU.64 UR4, c[0x0][0x358] ;  /* 0x00006b00ff0477ac */ /* 0x000e620008000a00 */
[----:B------:R-:W-:Y:S02]  /*0230*/  SHF.L.U64.HI R8, R2, 0x2, R13 ;  /* 0x0000000202087819 */ /* 0x000fe4000001020d */
[C---:B0-----:R-:W-:Y:S02]  /*0240*/  IADD3 R4, P1, PT, R3.reuse, UR10, RZ ;  /* 0x0000000a03047c10 */ /* 0x041fe4000ff3e0ff */
[----:B------:R-:W-:Y:S02]  /*0250*/  IADD3 R2, P2, PT, R3, UR8, RZ ;  /* 0x0000000803027c10 */ /* 0x000fe4000ff5e0ff */
[----:B------:R-:W-:-:S02]  /*0260*/  IADD3.X R5, PT, PT, R8, UR11, RZ, P1, !PT ;  /* 0x0000000b08057c10 */ /* 0x000fc40008ffe4ff */
[----:B------:R-:W-:Y:S01]  /*0270*/  IADD3.X R3, PT, PT, R8, UR9, RZ, P2, !PT ;  /* 0x0000000908037c10 */ /* 0x000fe200097fe4ff */
[----:B-1----:R-:W-:Y:S08]  /*0280*/  @!P0 BRA `(.L_x_3) ;  /* 0x0000000800ec8947 */ /* 0x002ff00003800000 */
[----:B------:R-:W-:-:S13]  /*0290*/  ISETP.GE.AND P0, PT, R0, 0x1, PT ;  /* 0x000000010000780c */ /* 0x000fda0003f06270 */
[----:B------:R-:W-:Y:S05]  /*02a0*/  @!P0 EXIT ;  /* 0x000000000000894d */ /* 0x000fea0003800000 */
[C---:B------:R-:W-:Y:S01]  /*02b0*/  ISETP.GE.U32.AND P0, PT, R0.reuse, 0x8, PT ;  /* 0x000000080000780c */ /* 0x040fe20003f06070 */
[----:B------:R-:W-:Y:S01]  /*02c0*/  IMAD.MOV.U32 R8, RZ, RZ, RZ ;  /* 0x000000ffff087224 */ /* 0x000fe200078e00ff */
[----:B------:R-:W-:-:S11]  /*02d0*/  LOP3.LUT R18, R0, 0x7, RZ, 0xc0, !PT ;  /* 0x0000000700127812 */ /* 0x000fd600078ec0ff */
[----:B------:R-:W-:Y:S05]  /*02e0*/  @!P0 BRA `(.L_x_4) ;  /* 0x0000000400cc8947 */ /* 0x000fea0003800000 */
[----:B------:R-:W-:-:S13]  /*02f0*/  ISETP.GE.AND P1, PT, R7, R6, PT ;  /* 0x000000060700720c */ /* 0x000fda0003f26270 */
[----:B------:R-:W-:-:S06]  /*0300*/  @!P1 IMAD.WIDE.U32 R8, R7, 0x4, R4 ;  /* 0x0000000407089825 */ /* 0x000fcc00078e0004 */
[----:B------:R-:W2:Y:S01]  /*0310*/  @!P1 LDG.E R8, desc[UR4][R8.64] ;  /* 0x0000000408089981 */ /* 0x000ea2000c1e1900 */
[C---:B------:R-:W-:Y:S02]  /*0320*/  VIADD R17, R7.reuse, 0x80 ;  /* 0x0000008007117836 */ /* 0x040fe40000000000 */
[----:B------:R-:W-:-:S03]  /*0330*/  @!P1 IMAD.WIDE.U32 R12, R7, 0x4, R2 ;  /* 0x00000004070c9825 */ /* 0x000fc600078e0002 */
[C---:B------:R-:W-:Y:S01]  /*0340*/  ISETP.GE.AND P0, PT, R17.reuse, R6, PT ;  /* 0x000000061100720c */ /* 0x040fe20003f06270 */
[----:B------:R-:W-:Y:S01]  /*0350*/  IMAD.WIDE R10, R17, 0x4, R4 ;  /* 0x00000004110a7825 */ /* 0x000fe200078e0204 */
[----:B--2---:R-:W-:-:S05]  /*0360*/  @!P1 IADD3 R15, PT, PT, R8, 0x1, RZ ;  /* 0x00000001080f9810 */ /* 0x004fca0007ffe0ff */
[----:B------:R0:W-:Y:S06]  /*0370*/  @!P1 STG.E desc[UR4][R12.64], R15 ;  /* 0x0000000f0c009986 */ /* 0x0001ec000c101904 */
[----:B------:R-:W2:Y:S01]  /*0380*/  @!P0 LDG.E R14, desc[UR4][R10.64] ;  /* 0x000000040a0e8981 */ /* 0x000ea2000c1e1900 */
[C---:B------:R-:W-:Y:S01]  /*0390*/  VIADD R19, R7.reuse, 0x100 ;  /* 0x0000010007137836 */ /* 0x040fe20000000000 */
[C---:B------:R-:W-:Y:S01]  /*03a0*/  IADD3 R23, PT, PT, R7.reuse, 0x200, RZ ;  /* 0x0000020007177810 */ /* 0x040fe20007ffe0ff */
[----:B------:R-:W-:Y:S01]  /*03b0*/  VIADD R21, R7, 0x180 ;  /* 0x0000018007157836 */ /* 0x000fe20000000000 */
[----:B------:R-:W-:Y:S01]  /*03c0*/  LOP3.LUT R8, R0, 0x7ffffff8, RZ, 0xc0, !PT ;  /* 0x7ffffff800087812 */ /* 0x000fe200078ec0ff */
[----:B------:R-:W-:Y:S01]  /*03d0*/  BSSY.RECONVERGENT B0, `(.L_x_5) ;  /* 0x0000012000007945 */ /* 0x000fe20003800200 */
[-C--:B------:R-:W-:Y:S01]  /*03e0*/  ISETP.GE.AND P6, PT, R19, R6.reuse, PT ;  /* 0x000000061300720c */ /* 0x080fe20003fc6270 */
[----:B------:R-:W-:Y:S01]  /*03f0*/  VIADD R19, R7, 0x280 ;  /* 0x0000028007137836 */ /* 0x000fe20000000000 */
[-C--:B------:R-:W-:Y:S01]  /*0400*/  ISETP.GE.AND P5, PT, R21, R6.reuse, PT ;  /* 0x000000061500720c */ /* 0x080fe20003fa6270 */
[----:B0-----:R-:W-:Y:S01]  /*0410*/  IMAD.WIDE R12, R17, 0x4, R2 ;  /* 0x00000004110c7825 */ /* 0x001fe200078e0202 */
[----:B------:R-:W-:-:S02]  /*0420*/  ISETP.GE.AND P4, PT, R23, R6, PT ;  /* 0x000000061700720c */ /* 0x000fc40003f86270 */
[C---:B------:R-:W-:Y:S01]  /*0430*/  IADD3 R23, PT, PT, R7.reuse, 0x380, RZ ;  /* 0x0000038007177810 */ /* 0x040fe20007ffe0ff */
[----:B------:R-:W-:Y:S01]  /*0440*/  VIADD R21, R7, 0x300 ;  /* 0x0000030007157836 */ /* 0x000fe20000000000 */
[-C--:B------:R-:W-:Y:S02]  /*0450*/  ISETP.GE.AND P3, PT, R19, R6.reuse, PT ;  /* 0x000000061300720c */ /* 0x080fe40003f66270 */
[-C--:B------:R-:W-:Y:S02]  /*0460*/  ISETP.GE.AND P1, PT, R23, R6.reuse, PT ;  /* 0x000000061700720c */ /* 0x080fe40003f26270 */
[----:B------:R-:W-:Y:S01]  /*0470*/  ISETP.GE.AND P2, PT, R21, R6, PT ;  /* 0x000000061500720c */ /* 0x000fe20003f46270 */
[----:B--2---:R-:W-:-:S05]  /*0480*/  @!P0 VIADD R9, R14, 0x1 ;  /* 0x000000010e098836 */ /* 0x004fca0000000000 */
[----:B------:R0:W-:Y:S01]  /*0490*/  @!P0 STG.E desc[UR4][R12.64], R9 ;  /* 0x000000090c008986 */ /* 0x0001e2000c101904 */
[----:B------:R-:W-:Y:S01]  /*04a0*/  ISETP.NE.AND P0, PT, R8, 0x8, PT ;  /* 0x000000080800780c */ /* 0x000fe20003f05270 */
[----:B------:R-:W-:-:S12]  /*04b0*/  @P6 BRA `(.L_x_6) ;  /* 0x00000000000c6947 */ /* 0x000fd80003800000 */
[----:B------:R-:W0:Y:S02]  /*04c0*/  LDG.E R0, desc[UR4][R10.64+0x200] ;  /* 0x000200040a007981 */ /* 0x000e24000c1e1900 */
[----:B0-----:R-:W-:-:S05]  /*04d0*/  VIADD R9, R0, 0x1 ;  /* 0x0000000100097836 */ /* 0x001fca0000000000 */
[----:B------:R1:W-:Y:S02]  /*04e0*/  STG.E desc[UR4][R12.64+0x200], R9 ;  /* 0x000200090c007986 */ /* 0x0003e4000c101904 */
.L_x_6:
[----:B------:R-:W-:Y:S05]  /*04f0*/  BSYNC.RECONVERGENT B0 ;  /* 0x0000000000007941 */ /* 0x000fea0003800200 */
.L_x_5:
[----:B------:R-:W-:Y:S04]  /*0500*/  BSSY.RECONVERGENT B0, `(.L_x_7) ;  /* 0x0000005000007945 */ /* 0x000fe80003800200 */
[----:B------:R-:W-:Y:S05]  /*0510*/  @P5 BRA `(.L_x_8) ;  /* 0x00000000000c5947 */ /* 0x000fea0003800000 */
[----:B------:R-:W0:Y:S02]  /*0520*/  LDG.E R0, desc[UR4][R10.64+0x400] ;  /* 0x000400040a007981 */ /* 0x000e24000c1e1900 */
[----:B01----:R-:W-:-:S05]  /*0530*/  IADD3 R9, PT, PT, R0, 0x1, RZ ;  /* 0x0000000100097810 */ /* 0x003fca0007ffe0ff */
[----:B------:R2:W-:Y:S02]  /*0540*/  STG.E desc[UR4][R12.64+0x400], R9 ;  /* 0x000400090c007986 */ /* 0x0005e4000c101904 */
.L_x_8:
[----:B------:R-:W-:Y:S05]  /*0550*/  BSYNC.RECONVERGENT B0 ;  /* 0x0000000000007941 */ /* 0x000fea0003800200 */
.L_x_7:
[----:B------:R-:W-:Y:S04]  /*0560*/  BSSY.RECONVERGENT B0, `(.L_x_9) ;  /* 0x0000005000007945 */ /* 0x000fe80003800200 */
[----:B------:R-:W-:Y:S05]  /*0570*/  @P4 BRA `(.L_x_10) ;  /* 0x00000000000c4947 */ /* 0x000fea0003800000 */
[----:B------:R-:W0:Y:S02]  /*0580*/  LDG.E R0, desc[UR4][R10.64+0x600] ;  /* 0x000600040a007981 */ /* 0x000e24000c1e1900 */
[----:B012---:R-:W-:-:S05]  /*0590*/  VIADD R9, R0, 0x1 ;  /* 0x0000000100097836 */ /* 0x007fca0000000000 */
[----:B------:R3:W-:Y:S02]  /*05a0*/  STG.E desc[UR4][R12.64+0x600], R9 ;  /* 0x000600090c007986 */ /* 0x0007e4000c101904 */
.L_x_10:
[----:B------:R-:W-:Y:S05]  /*05b0*/  BSYNC.RECONVERGENT B0 ;  /* 0x0000000000007941 */ /* 0x000fea0003800200 */
.L_x_9:
[----:B------:R-:W-:Y:S04]  /*05c0*/  BSSY.RECONVERGENT B0, `(.L_x_11) ;  /* 0x0000005000007945 */ /* 0x000fe80003800200 */
[----:B------:R-:W-:Y:S05]  /*05d0*/  @P3 BRA `(.L_x_12) ;  /* 0x00000000000c3947 */ /* 0x000fea0003800000 */
[----:B------:R-:W0:Y:S02]  /*05e0*/  LDG.E R0, desc[UR4][R10.64+0x800] ;  /* 0x000800040a007981 */ /* 0x000e24000c1e1900 */
[----:B0123--:R-:W-:-:S05]  /*05f0*/  VIADD R9, R0, 0x1 ;  /* 0x0000000100097836 */ /* 0x00ffca0000000000 */
[----:B------:R4:W-:Y:S02]  /*0600*/  STG.E desc[UR4][R12.64+0x800], R9 ;  /* 0x000800090c007986 */ /* 0x0009e4000c101904 */
.L_x_12:
[----:B------:R-:W-:Y:S05]  /*0610*/  BSYNC.RECONVERGENT B0 ;  /* 0x0000000000007941 */ /* 0x000fea0003800200 */
.L_x_11:
[----:B------:R-:W-:Y:S04]  /*0620*/  BSSY.RECONVERGENT B0, `(.L_x_13) ;  /* 0x0000005000007945 */ /* 0x000fe80003800200 */
[----:B------:R-:W-:Y:S05]  /*0630*/  @P2 BRA `(.L_x_14) ;  /* 0x00000000000c2947 */ /* 0x000fea0003800000 */
[----:B------:R-:W0:Y:S02]  /*0640*/  LDG.E R0, desc[UR4][R10.64+0xa00] ;  /* 0x000a00040a007981 */ /* 0x000e24000c1e1900 */
[----:B01234-:R-:W-:-:S05]  /*0650*/  IADD3 R9, PT, PT, R0, 0x1, RZ ;  /* 0x0000000100097810 */ /* 0x01ffca0007ffe0ff */
[----:B------:R0:W-:Y:S02]  /*0660*/  STG.E desc[UR4][R12.64+0xa00], R9 ;  /* 0x000a00090c007986 */ /* 0x0001e4000c101904 */
.L_x_14:
[----:B------:R-:W-:Y:S05]  /*0670*/  BSYNC.RECONVERGENT B0 ;  /* 0x0000000000007941 */ /* 0x000fea0003800200 */
.L_x_13:
[----:B------:R-:W-:Y:S04]  /*0680*/  BSSY.RECONVERGENT B0, `(.L_x_15) ;  /* 0x0000005000007945 */ /* 0x000fe80003800200 */
[----:B------:R-:W-:Y:S05]  /*0690*/  @P1 BRA `(.L_x_16) ;  /* 0x00000000000c1947 */ /* 0x000fea0003800000 */
[----:B------:R-:W0:Y:S02]  /*06a0*/  LDG.E R10, desc[UR4][R10.64+0xc00] ;  /* 0x000c00040a0a7981 */ /* 0x000e24000c1e1900 */
[----:B01234-:R-:W-:-:S05]  /*06b0*/  VIADD R9, R10, 0x1 ;  /* 0x000000010a097836 */ /* 0x01ffca0000000000 */
[----:B------:R0:W-:Y:S02]  /*06c0*/  STG.E desc[UR4][R12.64+0xc00], R9 ;  /* 0x000c00090c007986 */ /* 0x0001e4000c101904 */
.L_x_16:
[----:B------:R-:W-:Y:S05]  /*06d0*/  BSYNC.RECONVERGENT B0 ;  /* 0x0000000000007941 */ /* 0x000fea0003800200 */
.L_x_15:
[----:B------:R-:W-:Y:S05]  /*06e0*/  @!P0 BRA `(.L_x_4) ;  /* 0x0000000000cc8947 */ /* 0x000fea0003800000 */
[----:B------:R-:W-:-:S07]  /*06f0*/  IMAD.MOV.U32 R0, RZ, RZ, 0x8 ;  /* 0x00000008ff007424 */ /* 0x000fce00078e00ff */
.L_x_19:
[----:B01234-:R-:W-:-:S04]  /*0700*/  LEA R9, R0, R7, 0x7 ;  /* 0x0000000700097211 */ /* 0x01ffc800078e38ff */
[----:B------:R-:W-:-:S13]  /*0710*/  ISETP.GE.AND P0, PT, R9, R6, PT ;  /* 0x000000060900720c */ /* 0x000fda0003f06270 */
[----:B------:R-:W-:-:S06]  /*0720*/  @!P0 IMAD.WIDE.U32 R14, R9, 0x4, R4 ;  /* 0x00000004090e8825 */ /* 0x000fcc00078e0004 */
[----:B------:R-:W2:Y:S01]  /*0730*/  @!P0 LDG.E R14, desc[UR4][R14.64] ;  /* 0x000000040e0e8981 */ /* 0x000ea2000c1e1900 */
[C---:B------:R-:W-:Y:S02]  /*0740*/  VIADD R21, R9.reuse, 0x80 ;  /* 0x0000008009157836 */ /* 0x040fe40000000000 */
[----:B------:R-:W-:-:S03]  /*0750*/  @!P0 IMAD.WIDE.U32 R16, R9, 0x4, R2 ;  /* 0x0000000409108825 */ /* 0x000fc600078e0002 */
[C---:B------:R-:W-:Y:S01]  /*0760*/  ISETP.GE.AND P1, PT, R21.reuse, R6, PT ;  /* 0x000000061500720c */ /* 0x040fe20003f26270 */
[----:B------:R-:W-:-:S04]  /*0770*/  IMAD.WIDE R12, R21, 0x4, R4 ;  /* 0x00000004150c7825 */ /* 0x000fc800078e0204 */
[----:B--2---:R-:W-:-:S05]  /*0780*/  @!P0 VIADD R25, R14, 0x1 ;  /* 0x000000010e198836 */ /* 0x004fca0000000000 */
[----:B------:R-:W-:Y:S04]  /*0790*/  @!P0 STG.E desc[UR4][R16.64], R25 ;  /* 0x0000001910008986 */ /* 0x000fe8000c101904 */
[----:B------:R-:W2:Y:S01]  /*07a0*/  @!P1 LDG.E R19, desc[UR4][R12.64] ;  /* 0x000000040c139981 */ /* 0x000ea2000c1e1900 */
[----:B------:R-:W-:-:S04]  /*07b0*/  IADD3 R11, PT, PT, R9, 0x100, RZ ;  /* 0x00000100090b7810 */ /* 0x000fc80007ffe0ff */
[----:B------:R-:W-:Y:S01]  /*07c0*/  ISETP.GE.AND P0, PT, R11, R6, PT ;  /* 0x000000060b00720c */ /* 0x000fe20003f06270 */
[----:B------:R-:W-:-:S04]  /*07d0*/  IMAD.WIDE R10, R21, 0x4, R2 ;  /* 0x00000004150a7825 */ /* 0x000fc800078e0202 */
[----:B--2---:R-:W-:-:S05]  /*07e0*/  @!P1 VIADD R19, R19, 0x1 ;  /* 0x0000000113139836 */ /* 0x004fca0000000000 */
[----:B------:R0:W-:Y:S04]  /*07f0*/  @!P1 STG.E desc[UR4][R10.64], R19 ;  /* 0x000000130a009986 */ /* 0x0001e8000c101904 */
[----:B------:R-:W2:Y:S01]  /*0800*/  @!P0 LDG.E R14, desc[UR4][R12.64+0x200] ;  /* 0x000200040c0e8981 */ /* 0x000ea2000c1e1900 */
[----:B------:R-:W-:-:S05]  /*0810*/  VIADD R15, R9, 0x180 ;  /* 0x00000180090f7836 */ /* 0x000fca0000000000 */
[----:B------:R-:W-:Y:S02]  /*0820*/  ISETP.GE.AND P1, PT, R15, R6, PT ;  /* 0x000000060f00720c */ /* 0x000fe40003f26270 */
[----:B--2---:R-:W-:-:S05]  /*0830*/  @!P0 IADD3 R23, PT, PT, R14, 0x1, RZ ;  /* 0x000000010e178810 */ /* 0x004fca0007ffe0ff */
[----:B------:R1:W-:Y:S06]  /*0840*/  @!P0 STG.E desc[UR4][R10.64+0x200], R23 ;  /* 0x000200170a008986 */ /* 0x0003ec000c101904 */
[----:B------:R-:W2:Y:S01]  /*0850*/  @!P1 LDG.E R14, desc[UR4][R12.64+0x400] ;  /* 0x000400040c0e9981 */ /* 0x000ea2000c1e1900 */
[----:B------:R-:W-:-:S05]  /*0860*/  VIADD R15, R9, 0x200 ;  /* 0x00000200090f7836 */ /* 0x000fca0000000000 */
[----:B------:R-:W-:Y:S01]  /*0870*/  ISETP.GE.AND P0, PT, R15, R6, PT ;  /* 0x000000060f00720c */ /* 0x000fe20003f06270 */
[----:B--2---:R-:W-:-:S05]  /*0880*/  @!P1 VIADD R21, R14, 0x1 ;  /* 0x000000010e159836 */ /* 0x004fca0000000000 */
[----:B------:R1:W-:Y:S07]  /*0890*/  @!P1 STG.E desc[UR4][R10.64+0x400], R21 ;  /* 0x000400150a009986 */ /* 0x0003ee000c101904 */
[----:B------:R-:W0:Y:S01]  /*08a0*/  @!P0 LDG.E R14, desc[UR4][R12.64+0x600] ;  /* 0x000600040c0e8981 */ /* 0x000e22000c1e1900 */
[----:B------:R-:W-:-:S04]  /*08b0*/  IADD3 R15, PT, PT, R9, 0x280, RZ ;  /* 0x00000280090f7810 */ /* 0x000fc80007ffe0ff */
[----:B------:R-:W-:Y:S01]  /*08c0*/  ISETP.GE.AND P1, PT, R15, R6, PT ;  /* 0x000000060f00720c */ /* 0x000fe20003f26270 */
[----:B------:R-:W-:Y:S02]  /*08d0*/  VIADD R15, R9, 0x300 ;  /* 0x00000300090f7836 */ /* 0x000fe40000000000 */
[----:B0-----:R-:W-:-:S05]  /*08e0*/  @!P0 VIADD R19, R14, 0x1 ;  /* 0x000000010e138836 */ /* 0x001fca0000000000 */
[----:B------:R1:W-:Y:S05]  /*08f0*/  @!P0 STG.E desc[UR4][R10.64+0x600], R19 ;  /* 0x000600130a008986 */ /* 0x0003ea000c101904 */
[----:B------:R-:W2:Y:S01]  /*0900*/  @!P1 LDG.E R14, desc[UR4][R12.64+0x800] ;  /* 0x000800040c0e9981 */ /* 0x000ea2000c1e1900 */
[----:B------:R-:W-:Y:S02]  /*0910*/  ISETP.GE.AND P0, PT, R15, R6, PT ;  /* 0x000000060f00720c */ /* 0x000fe40003f06270 */
[----:B--2---:R-:W-:-:S05]  /*0920*/  @!P1 IADD3 R17, PT, PT, R14, 0x1, RZ ;  /* 0x000000010e119810 */ /* 0x004fca0007ffe0ff */
[----:B------:R1:W-:Y:S06]  /*0930*/  @!P1 STG.E desc[UR4][R10.64+0x800], R17 ;  /* 0x000800110a009986 */ /* 0x0003ec000c101904 */
[----:B------:R-:W2:Y:S01]  /*0940*/  @!P0 LDG.E R14, desc[UR4][R12.64+0xa00] ;  /* 0x000a00040c0e8981 */ /* 0x000ea2000c1e1900 */
[----:B------:R-:W-:Y:S01]  /*0950*/  VIADD R9, R9, 0x380 ;  /* 0x0000038009097836 */ /* 0x000fe20000000000 */
[----:B------:R-:W-:Y:S01]  /*0960*/  IADD3 R0, PT, PT, R0, 0x8, RZ ;  /* 0x0000000800007810 */ /* 0x000fe20007ffe0ff */
[----:B------:R-:W-:Y:S03]  /*0970*/  BSSY.RECONVERGENT B0, `(.L_x_17) ;  /* 0x0000009000007945 */ /* 0x000fe60003800200 */
[----:B------:R-:W-:Y:S01]  /*0980*/  ISETP.NE.AND P1, PT, R0, R8, PT ;  /* 0x000000080000720c */ /* 0x000fe20003f25270 */
[----:B--2---:R-:W-:-:S05]  /*0990*/  @!P0 VIADD R15, R14, 0x1 ;  /* 0x000000010e0f8836 */ /* 0x004fca0000000000 */
[----:B------:R1:W-:Y:S01]  /*09a0*/  @!P0 STG.E desc[UR4][R10.64+0xa00], R15 ;  /* 0x000a000f0a008986 */ /* 0x0003e2000c101904 */
[----:B------:R-:W-:-:S13]  /*09b0*/  ISETP.GE.AND P0, PT, R9, R6, PT ;  /* 0x000000060900720c */ /* 0x000fda0003f06270 */
[----:B-1----:R-:W-:Y:S05]  /*09c0*/  @P0 BRA `(.L_x_18) ;  /* 0x00000000000c0947 */ /* 0x002fea0003800000 */
[----:B------:R-:W2:Y:S02]  /*09d0*/  LDG.E R12, desc[UR4][R12.64+0xc00] ;  /* 0x000c00040c0c7981 */ /* 0x000ea4000c1e1900 */
[----:B--2---:R-:W-:-:S05]  /*09e0*/  VIADD R9, R12, 0x1 ;  /* 0x000000010c097836 */ /* 0x004fca0000000000 */
[----:B------:R0:W-:Y:S02]  /*09f0*/  STG.E desc[UR4][R10.64+0xc00], R9 ;  /* 0x000c00090a007986 */ /* 0x0001e4000c101904 */
.L_x_18:
[----:B------:R-:W-:Y:S05]  /*0a00*/  BSYNC.RECONVERGENT B0 ;  /* 0x0000000000007941 */ /* 0x000fea0003800200 */
.L_x_17:
[----:B------:R-:W-:Y:S05]  /*0a10*/  @P1 BRA `(.L_x_19) ;  /* 0xfffffffc00381947 */ /* 0x000fea000383ffff */
.L_x_4:
[----:B------:R-:W-:-:S13]  /*0a20*/  ISETP.NE.AND P0, PT, R18, RZ, PT ;  /* 0x000000ff1200720c */ /* 0x000fda0003f05270 */
[----:B------:R-:W-:Y:S05]  /*0a30*/  @!P0 EXIT ;  /* 0x000000000000894d */ /* 0x000fea0003800000 */
[----:B------:R-:W5:Y:S01]  /*0a40*/  LDC R0, c[0x0][0x388] ;  /* 0x0000e200ff007b82 */ /* 0x000f620000000800 */
[----:B------:R-:W-:Y:S02]  /*0a50*/  ISETP.GE.U32.AND P0, PT, R18, 0x4, PT ;  /* 0x000000041200780c */ /* 0x000fe40003f06070 */
[----:B-----5:R-:W-:-:S04]  /*0a60*/  LOP3.LUT R20, R0, 0x3, RZ, 0xc0, !PT ;  /* 0x0000000300147812 */ /* 0x020fc800078ec0ff */
[----:B------:R-:W-:-:S07]  /*0a70*/  ISETP.NE.AND P2, PT, R20, RZ, PT ;  /* 0x000000ff1400720c */ /* 0x000fce0003f45270 */
[----:B------:R-:W-:Y:S06]  /*0a80*/  @!P0 BRA `(.L_x_20) ;  /* 0x0000000000748947 */ /* 0x000fec0003800000 */
[----:B------:R-:W-:-:S05]  /*0a90*/  IMAD R19, R8, 0x80, R7 ;  /* 0x0000008008137824 */ /* 0x000fca00078e0207 */
[----:B------:R-:W-:-:S13]  /*0aa0*/  ISETP.GE.AND P0, PT, R19, R6, PT ;  /* 0x000000061300720c */ /* 0x000fda0003f06270 */
[----:B0-----:R-:W-:-:S06]  /*0ab0*/  @!P0 IMAD.WIDE R10, R19, 0x4, R4 ;  /* 0x00000004130a8825 */ /* 0x001fcc00078e0204 */
[----:B------:R-:W5:Y:S01]  /*0ac0*/  @!P0 LDG.E R10, desc[UR4][R10.64] ;  /* 0x000000040a0a8981 */ /* 0x000f62000c1e1900 */
[C---:B------:R-:W-:Y:S01]  /*0ad0*/  IADD3 R17, PT, PT, R19.reuse, 0x80, RZ ;  /* 0x0000008013117810 */ /* 0x040fe20007ffe0ff */
[----:B-1234-:R-:W-:-:S03]  /*0ae0*/  @!P0 IMAD.WIDE R12, R19, 0x4, R2 ;  /* 0x00000004130c8825 */ /* 0x01efc600078e0202 */
[----:B------:R-:W-:-:S13]  /*0af0*/  ISETP.GE.AND P1, PT, R17, R6, PT ;  /* 0x000000061100720c */ /* 0x000fda0003f26270 */
[----:B------:R-:W-:-:S04]  /*0b00*/  @!P1 IMAD.WIDE R14, R17, 0x4, R4 ;  /* 0x00000004110e9825 */ /* 0x000fc800078e0204 */
[----:B-----5:R-:W-:-:S05]  /*0b10*/  @!P0 VIADD R9, R10, 0x1 ;  /* 0x000000010a098836 */ /* 0x020fca0000000000 */
[----:B------:R0:W-:Y:S04]  /*0b20*/  @!P0 STG.E desc[UR4][R12.64], R9 ;  /* 0x000000090c008986 */ /* 0x0001e8000c101904 */
[----:B------:R-:W2:Y:S01]  /*0b30*/  @!P1 LDG.E R14, desc[UR4][R14.64] ;  /* 0x000000040e0e9981 */ /* 0x000ea2000c1e1900 */
[----:B------:R-:W-:Y:S02]  /*0b40*/  VIADD R23, R19, 0x100 ;  /* 0x0000010013177836 */ /* 0x000fe40000000000 */
[----:B------:R-:W-:-:S03]  /*0b50*/  @!P1 IMAD.WIDE R16, R17, 0x4, R2 ;  /* 0x0000000411109825 */ /* 0x000fc600078e0202 */
[----:B------:R-:W-:-:S13]  /*0b60*/  ISETP.GE.AND P0, PT, R23, R6, PT ;  /* 0x000000061700720c */ /* 0x000fda0003f06270 */
[----:B------:R-:W-:Y:S01]  /*0b70*/  @!P0 IMAD.WIDE R10, R23, 0x4, R4 ;  /* 0x00000004170a8825 */ /* 0x000fe200078e0204 */
[----:B--2---:R-:W-:-:S05]  /*0b80*/  @!P1 IADD3 R21, PT, PT, R14, 0x1, RZ ;  /* 0x000000010e159810 */ /* 0x004fca0007ffe0ff */
[----:B------:R1:W-:Y:S04]  /*0b90*/  @!P1 STG.E desc[UR4][R16.64], R21 ;  /* 0x0000001510009986 */ /* 0x0003e8000c101904 */
[----:B------:R-:W2:Y:S01]  /*0ba0*/  @!P0 LDG.E R10, desc[UR4][R10.64] ;  /* 0x000000040a0a8981 */ /* 0x000ea2000c1e1900 */
[----:B------:R-:W-:Y:S02]  /*0bb0*/  VIADD R19, R19, 0x180 ;  /* 0x0000018013137836 */ /* 0x000fe40000000000 */
[----:B0-----:R-:W-:-:S03]  /*0bc0*/  @!P0 IMAD.WIDE R12, R23, 0x4, R2 ;  /* 0x00000004170c8825 */ /* 0x001fc600078e0202 */
[----:B------:R-:W-:-:S13]  /*0bd0*/  ISETP.GE.AND P1, PT, R19, R6, PT ;  /* 0x000000061300720c */ /* 0x000fda0003f26270 */
[----:B------:R-:W-:-:S04]  /*0be0*/  @!P1 IMAD.WIDE R14, R19, 0x4, R4 ;  /* 0x00000004130e9825 */ /* 0x000fc800078e0204 */
[----:B--2---:R-:W-:-:S05]  /*0bf0*/  @!P0 VIADD R9, R10, 0x1 ;  /* 0x000000010a098836 */ /* 0x004fca0000000000 */
[----:B------:R1:W-:Y:S04]  /*0c00*/  @!P0 STG.E desc[UR4][R12.64], R9 ;  /* 0x000000090c008986 */ /* 0x0003e8000c101904 */
[----:B------:R-:W2:Y:S01]  /*0c10*/  @!P1 LDG.E R14, desc[UR4][R14.64] ;  /* 0x000000040e0e9981 */ /* 0x000ea2000c1e1900 */
[----:B------:R-:W-:-:S04]  /*0c20*/  @!P1 IMAD.WIDE R18, R19, 0x4, R2 ;  /* 0x0000000413129825 */ /* 0x000fc800078e0202 */
[----:B------:R-:W-:Y:S01]  /*0c30*/  VIADD R8, R8, 0x4 ;  /* 0x0000000408087836 */ /* 0x000fe20000000000 */
[----:B--2---:R-:W-:-:S05]  /*0c40*/  @!P1 IADD3 R23, PT, PT, R14, 0x1, RZ ;  /* 0x000000010e179810 */ /* 0x004fca0007ffe0ff */
[----:B------:R1:W-:Y:S02]  /*0c50*/  @!P1 STG.E desc[UR4][R18.64], R23 ;  /* 0x0000001712009986 */ /* 0x0003e4000c101904 */
.L_x_20:
[----:B------:R-:W-:Y:S05]  /*0c60*/  @!P2 EXIT ;  /* 0x000000000000a94d */ /* 0x000fea0003800000 */
[----:B------:R-:W-:Y:S02]  /*0c70*/  ISETP.NE.AND P0, PT, R20, 0x1, PT ;  /* 0x000000011400780c */ /* 0x000fe40003f05270 */
[----:B------:R-:W-:-:S04]  /*0c80*/  LOP3.LUT R0, R0, 0x1, RZ, 0xc0, !PT ;  /* 0x0000000100007812 */ /* 0x000fc800078ec0ff */
[----:B------:R-:W-:-:S07]  /*0c90*/  ISETP.NE.U32.AND P2, PT, R0, 0x1, PT ;  /* 0x000000010000780c */ /* 0x000fce0003f45070 */
[----:B------:R-:W-:Y:S06]  /*0ca0*/  @!P0 BRA `(.L_x_21) ;  /* 0x00000000003c8947 */ /* 0x000fec0003800000 */
[----:B01234-:R-:W-:-:S05]  /*0cb0*/  IMAD R13, R8, 0x80, R7 ;  /* 0x00000080080d7824 */ /* 0x01ffca00078e0207 */
[----:B------:R-:W-:-:S13]  /*0cc0*/  ISETP.GE.AND P0, PT, R13, R6, PT ;  /* 0x000000060d00720c */ /* 0x000fda0003f06270 */
[----:B------:R-:W-:-:S06]  /*0cd0*/  @!P0 IMAD.WIDE R10, R13, 0x4, R4 ;  /* 0x000000040d0a8825 */ /* 0x000fcc00078e0204 */
[----:B------:R-:W2:Y:S01]  /*0ce0*/  @!P0 LDG.E R10, desc[UR4][R10.64] ;  /* 0x000000040a0a8981 */ /* 0x000ea2000c1e1900 */
[C---:B------:R-:W-:Y:S01]  /*0cf0*/  IADD3 R17, PT, PT, R13.reuse, 0x80, RZ ;  /* 0x000000800d117810 */ /* 0x040fe20007ffe0ff */
[----:B------:R-:W-:-:S03]  /*0d00*/  @!P0 IMAD.WIDE R12, R13, 0x4, R2 ;  /* 0x000000040d0c8825 */ /* 0x000fc600078e0202 */
[----:B------:R-:W-:-:S13]  /*0d10*/  ISETP.GE.AND P1, PT, R17, R6, PT ;  /* 0x000000061100720c */ /* 0x000fda0003f26270 */
[----:B------:R-:W-:-:S04]  /*0d20*/  @!P1 IMAD.WIDE R14, R17, 0x4, R4 ;  /* 0x00000004110e9825 */ /* 0x000fc800078e0204 */
[----:B--2---:R-:W-:-:S05]  /*0d30*/  @!P0 VIADD R9, R10, 0x1 ;  /* 0x000000010a098836 */ /* 0x004fca0000000000 */
[----:B------:R0:W-:Y:S04]  /*0d40*/  @!P0 STG.E desc[UR4][R12.64], R9 ;  /* 0x000000090c008986 */ /* 0x0001e8000c101904 */
[----:B------:R-:W2:Y:S01]  /*0d50*/  @!P1 LDG.E R14, desc[UR4][R14.64] ;  /* 0x000000040e0e9981 */ /* 0x000ea2000c1e1900 */
[----:B------:R-:W-:Y:S01]  /*0d60*/  @!P1 IMAD.WIDE R16, R17, 0x4, R2 ;  /* 0x0000000411109825 */ /* 0x000fe200078e0202 */
[----:B------:R-:W-:-:S03]  /*0d70*/  IADD3 R8, PT, PT, R8, 0x2, RZ ;  /* 0x0000000208087810 */ /* 0x000fc60007ffe0ff */
[----:B--2---:R-:W-:-:S05]  /*0d80*/  @!P1 VIADD R19, R14, 0x1 ;  /* 0x000000010e139836 */ /* 0x004fca0000000000 */
[----:B------:R0:W-:Y:S02]  /*0d90*/  @!P1 STG.E desc[UR4][R16.64], R19 ;  /* 0x0000001310009986 */ /* 0x0001e4000c101904 */
.L_x_21:
[----:B------:R-:W-:Y:S05]  /*0da0*/  @P2 EXIT ;  /* 0x000000000000294d */ /* 0x000fea0003800000 */
[----:B------:R-:W-:-:S05]  /*0db0*/  IMAD R7, R8, 0x80, R7 ;  /* 0x0000008008077824 */ /* 0x000fca00078e0207 */
[----:B------:R-:W-:-:S13]  /*0dc0*/  ISETP.GE.AND P0, PT, R7, R6, PT ;  /* 0x000000060700720c */ /* 0x000fda0003f06270 */
[----:B------:R-:W-:Y:S05]  /*0dd0*/  @P0 EXIT ;  /* 0x000000000000094d */ /* 0x000fea0003800000 */
[----:B------:R-:W-:-:S06]  /*0de0*/  IMAD.WIDE R4, R7, 0x4, R4 ;  /* 0x0000000407047825 */ /* 0x000fcc00078e0204 */
[----:B------:R-:W5:Y:S01]  /*0df0*/  LDG.E R4, desc[UR4][R4.64] ;  /* 0x0000000404047981 */ /* 0x000f62000c1e1900 */
[----:B------:R-:W-:-:S04]  /*0e00*/  IMAD.WIDE R2, R7, 0x4, R2 ;  /* 0x0000000407027825 */ /* 0x000fc800078e0202 */
[----:B-----5:R-:W-:-:S05]  /*0e10*/  VIADD R7, R4, 0x1 ;  /* 0x0000000104077836 */ /* 0x020fca0000000000 */
[----:B------:R-:W-:Y:S01]  /*0e20*/  STG.E desc[UR4][R2.64], R7 ;  /* 0x0000000702007986 */ /* 0x000fe2000c101904 */
[----:B------:R-:W-:Y:S05]  /*0e30*/  EXIT ;  /* 0x000000000000794d */ /* 0x000fea0003800000 */
.L_x_3:
[----:B------:R-:W-:-:S13]  /*0e40*/  ISETP.GE.AND P0, PT, R0, 0x1, PT ;  /* 0x000000010000780c */ /* 0x000fda0003f06270 */
[----:B------:R-:W-:Y:S05]  /*0e50*/  @!P0 EXIT ;  /* 0x000000000000894d */ /* 0x000fea0003800000 */
[C---:B------:R-:W-:Y:S01]  /*0e60*/  ISETP.GE.U32.AND P1, PT, R0.reuse, 0x10, PT ;  /* 0x000000100000780c */ /* 0x040fe20003f26070 */
[----:B------:R-:W-:Y:S01]  /*0e70*/  HFMA2 R6, -RZ, RZ, 0, 0 ;  /* 0x00000000ff067431 */ /* 0x000fe200000001ff */
[----:B------:R-:W-:-:S04]  /*0e80*/  LOP3.LUT R20, R0, 0xf, RZ, 0xc0, !PT ;  /* 0x0000000f00147812 */ /* 0x000fc800078ec0ff */
[----:B------:R-:W-:-:S07]  /*0e90*/  ISETP.NE.AND P0, PT, R20, RZ, PT ;  /* 0x000000ff1400720c */ /* 0x000fce0003f05270 */
[----:B------:R-:W-:Y:S06]  /*0ea0*/  @!P1 BRA `(.L_x_22) ;  /* 0x0000000400189947 */ /* 0x000fec0003800000 */
[----:B------:R-:W-:Y:S01]  /*0eb0*/  IMAD.WIDE.U32 R14, R7, 0x4, RZ ;  /* 0x00000004070e7825 */ /* 0x000fe200078e00ff */
[----:B------:R-:W-:-:S03]  /*0ec0*/  LOP3.LUT R6, R0, 0x7ffffff0, RZ, 0xc0, !PT ;  /* 0x7ffffff000067812 */ /* 0x000fc600078ec0ff */
[----:B------:R-:W-:Y:S01]  /*0ed0*/  VIADD R12, R7, 0x480 ;  /* 0x00000480070c7836 */ /* 0x000fe20000000000 */
[----:B------:R-:W-:Y:S01]  /*0ee0*/  LOP3.LUT R13, R14, 0x1000, RZ, 0xfc, !PT ;  /* 0x000010000e0d7812 */ /* 0x000fe200078efcff */
[----:B------:R-:W-:-:S07]  /*0ef0*/  IMAD.MOV R14, RZ, RZ, -R6 ;  /* 0x000000ffff0e7224 */ /* 0x000fce00078e0a06 */
.L_x_23:
[----:B------:R-:W-:-:S04]  /*0f00*/  IADD3 R10, P1, PT, R13, R4, RZ ;  /* 0x000000040d0a7210 */ /* 0x000fc80007f3e0ff */
[----:B0-----:R-:W-:-:S05]  /*0f10*/  IADD3.X R11, PT, PT, R15, R5, RZ, P1, !PT ;  /* 0x000000050f0b7210 */ /* 0x001fca0000ffe4ff */
[----:B------:R-:W2:Y:S01]  /*0f20*/  LDG.E R16, desc[UR4][R10.64+-0x1000] ;  /* 0xfff000040a107981 */ /* 0x000ea2000c1e1900 */
[----:B------:R-:W-:-:S05]  /*0f30*/  IADD3 R8, P1, PT, R13, R2, RZ ;  /* 0x000000020d087210 */ /* 0x000fca0007f3e0ff */
[----:B------:R-:W-:Y:S02]  /*0f40*/  IMAD.X R9, R15, 0x1, R3, P1 ;  /* 0x000000010f097824 */ /* 0x000fe400008e0603 */
[----:B--2---:R-:W-:-:S05]  /*0f50*/  VIADD R17, R16, 0x1 ;  /* 0x0000000110117836 */ /* 0x004fca0000000000 */
[----:B------:R0:W-:Y:S04]  /*0f60*/  STG.E desc[UR4][R8.64+-0x1000], R17 ;  /* 0xfff0001108007986 */ /* 0x0001e8000c101904 */
[----:B------:R-:W2:Y:S02]  /*0f70*/  LDG.E R16, desc[UR4][R10.64+-0xe00] ;  /* 0xfff200040a107981 */ /* 0x000ea4000c1e1900 */
[----:B--2---:R-:W-:-:S05]  /*0f80*/  IADD3 R19, PT, PT, R16, 0x1, RZ ;  /* 0x0000000110137810 */ /* 0x004fca0007ffe0ff */
[----:B------:R-:W-:Y:S04]  /*0f90*/  STG.E desc[UR4][R8.64+-0xe00], R19 ;  /* 0xfff2001308007986 */ /* 0x000fe8000c101904 */
[----:B------:R-:W2:Y:S02]  /*0fa0*/  LDG.E R16, desc[UR4][R10.64+-0xc00] ;  /* 0xfff400040a107981 */ /* 0x000ea4000c1e1900 */
[----:B--2---:R-:W-:-:S05]  /*0fb0*/  VIADD R21, R16, 0x1 ;  /* 0x0000000110157836 */ /* 0x004fca0000000000 */
[----:B------:R1:W-:Y:S04]  /*0fc0*/  STG.E desc[UR4][R8.64+-0xc00], R21 ;  /* 0xfff4001508007986 */ /* 0x0003e8000c101904 */
[----:B------:R-:W2:Y:S02]  /*0fd0*/  LDG.E R16, desc[UR4][R10.64+-0xa00] ;  /* 0xfff600040a107981 */ /* 0x000ea4000c1e1900 */
[----:B--2---:R-:W-:-:S05]  /*0fe0*/  VIADD R23, R16, 0x1 ;  /* 0x0000000110177836 */ /* 0x004fca0000000000 */
[----:B------:R2:W-:Y:S04]  /*0ff0*/  STG.E desc[UR4][R8.64+-0xa00], R23 ;  /* 0xfff6001708007986 */ /* 0x0005e8000c101904 */
[----:B------:R-:W0:Y:S02]  /*1000*/  LDG.E R16, desc[UR4][R10.64+-0x800] ;  /* 0xfff800040a107981 */ /* 0x000e24000c1e1900 */
[----:B0-----:R-:W-:-:S05]  /*1010*/  IADD3 R17, PT, PT, R16, 0x1, RZ ;  /* 0x0000000110117810 */ /* 0x001fca0007ffe0ff */
[----:B------:R0:W-:Y:S04]  /*1020*/  STG.E desc[UR4][R8.64+-0x800], R17 ;  /* 0xfff8001108007986 */ /* 0x0001e8000c101904 */
[----:B------:R-:W3:Y:S02]  /*1030*/  LDG.E R16, desc[UR4][R10.64+-0x600] ;  /* 0xfffa00040a107981 */ /* 0x000ee4000c1e1900 */
[----:B---3--:R-:W-:-:S05]  /*1040*/  VIADD R25, R16, 0x1 ;  /* 0x0000000110197836 */ /* 0x008fca0000000000 */
[----:B------:R3:W-:Y:S04]  /*1050*/  STG.E desc[UR4][R8.64+-0x600], R25 ;  /* 0xfffa001908007986 */ /* 0x0007e8000c101904 */
[----:B------:R-:W1:Y:S02]  /*1060*/  LDG.E R16, desc[UR4][R10.64+-0x400] ;  /* 0xfffc00040a107981 */ /* 0x000e64000c1e1900 */
[----:B-1----:R-:W-:-:S05]  /*1070*/  VIADD R21, R16, 0x1 ;  /* 0x0000000110157836 */ /* 0x002fca0000000000 */
[----:B------:R1:W-:Y:S04]  /*1080*/  STG.E desc[UR4][R8.64+-0x400], R21 ;  /* 0xfffc001508007986 */ /* 0x0003e8000c101904 */
[----:B------:R-:W2:Y:S01]  /*1090*/  LDG.E R16, desc[UR4][R10.64+-0x200] ;  /* 0xfffe00040a107981 */ /* 0x000ea2000c1e1900 */
[----:B------:R-:W-:Y:S02]  /*10a0*/  IMAD.MOV.U32 R18, RZ, RZ, 0x600 ;  /* 0x00000600ff127424 */ /* 0x000fe400078e00ff */
[----:B------:R-:W-:Y:S01]  /*10b0*/  IMAD.MOV.U32 R19, RZ, RZ, 0x0 ;  /* 0x00000000ff137424 */ /* 0x000fe200078e00ff */
[----:B--2---:R-:W-:-:S05]  /*10c0*/  IADD3 R23, PT, PT, R16, 0x1, RZ ;  /* 0x0000000110177810 */ /* 0x004fca0007ffe0ff */
[----:B------:R2:W-:Y:S04]  /*10d0*/  STG.E desc[UR4][R8.64+-0x200], R23 ;  /* 0xfffe001708007986 */ /* 0x0005e8000c101904 */
[----:B------:R-:W3:Y:S01]  /*10e0*/  LDG.E R22, desc[UR4][R10.64] ;  /* 0x000000040a167981 */ /* 0x000ee2000c1e1900 */
[----:B------:R-:W-:-:S03]  /*10f0*/  IMAD.WIDE R18, R12, 0x4, R18 ;  /* 0x000000040c127825 */ /* 0x000fc600078e0212 */
[----:B------:R-:W-:-:S04]  /*1100*/  IADD3 R16, P1, PT, R18, R4, RZ ;  /* 0x0000000412107210 */ /* 0x000fc80007f3e0ff */
[----:B0-----:R-:W-:Y:S01]  /*1110*/  IADD3.X R17, PT, PT, R19, R5, RZ, P1, !PT ;  /* 0x0000000513117210 */ /* 0x001fe20000ffe4ff */
[----:B---3--:R-:W-:-:S05]  /*1120*/  VIADD R25, R22, 0x1 ;  /* 0x0000000116197836 */ /* 0x008fca0000000000 */
[----:B------:R0:W-:Y:S04]  /*1130*/  STG.E desc[UR4][R8.64], R25 ;  /* 0x0000001908007986 */ /* 0x0001e8000c101904 */
[----:B-1----:R-:W3:Y:S01]  /*1140*/  LDG.E R21, desc[UR4][R16.64+-0x600] ;  /* 0xfffa000410157981 */ /* 0x002ee2000c1e1900 */
[----:B------:R-:W-:-:S05]  /*1150*/  IADD3 R18, P1, PT, R18, R2, RZ ;  /* 0x0000000212127210 */ /* 0x000fca0007f3e0ff */
[----:B------:R-:W-:Y:S01]  /*1160*/  IMAD.X R19, R19, 0x1, R3, P1 ;  /* 0x0000000113137824 */ /* 0x000fe200008e0603 */
[----:B---3--:R-:W-:-:S05]  /*1170*/  IADD3 R21, PT, PT, R21, 0x1, RZ ;  /* 0x0000000115157810 */ /* 0x008fca0007ffe0ff */
[----:B------:R1:W-:Y:S04]  /*1180*/  STG.E desc[UR4][R18.64+-0x600], R21 ;  /* 0xfffa001512007986 */ /* 0x0003e8000c101904 */
[----:B------:R-:W3:Y:S02]  /*1190*/  LDG.E R10, desc[UR4][R16.64+-0x400] ;  /* 0xfffc0004100a7981 */ /* 0x000ee4000c1e1900 */
[----:B---3--:R-:W-:-:S05]  /*11a0*/  VIADD R11, R10, 0x1 ;  /* 0x000000010a0b7836 */ /* 0x008fca0000000000 */
[----:B------:R3:W-:Y:S04]  /*11b0*/  STG.E desc[UR4][R18.64+-0x400], R11 ;  /* 0xfffc000b12007986 */ /* 0x0007e8000c101904 */
[----:B------:R-:W2:Y:S02]  /*11c0*/  LDG.E R10, desc[UR4][R16.64+-0x200] ;  /* 0xfffe0004100a7981 */ /* 0x000ea4000c1e1900 */
[----:B--2---:R-:W-:-:S05]  /*11d0*/  VIADD R23, R10, 0x1 ;  /* 0x000000010a177836 */ /* 0x004fca0000000000 */
[----:B------:R2:W-:Y:S04]  /*11e0*/  STG.E desc[UR4][R18.64+-0x200], R23 ;  /* 0xfffe001712007986 */ /* 0x0005e8000c101904 */
[----:B0-----:R-:W4:Y:S02]  /*11f0*/  LDG.E R8, desc[UR4][R16.64] ;  /* 0x0000000410087981 */ /* 0x001f24000c1e1900 */
[----:B----4-:R-:W-:-:S05]  /*1200*/  IADD3 R9, PT, PT, R8, 0x1, RZ ;  /* 0x0000000108097810 */ /* 0x010fca0007ffe0ff */
[----:B------:R0:W-:Y:S04]  /*1210*/  STG.E desc[UR4][R18.64], R9 ;  /* 0x0000000912007986 */ /* 0x0001e8000c101904 */
[----:B------:R-:W1:Y:S02]  /*1220*/  LDG.E R8, desc[UR4][R16.64+0x200] ;  /* 0x0002000410087981 */ /* 0x000e64000c1e1900 */
[----:B-1----:R-:W-:-:S05]  /*1230*/  VIADD R21, R8, 0x1 ;  /* 0x0000000108157836 */ /* 0x002fca0000000000 */
[----:B------:R0:W-:Y:S04]  /*1240*/  STG.E desc[UR4][R18.64+0x200], R21 ;  /* 0x0002001512007986 */ /* 0x0001e8000c101904 */
[----:B------:R-:W3:Y:S02]  /*1250*/  LDG.E R8, desc[UR4][R16.64+0x400] ;  /* 0x0004000410087981 */ /* 0x000ee4000c1e1900 */
[----:B---3--:R-:W-:-:S05]  /*1260*/  VIADD R11, R8, 0x1 ;  /* 0x00000001080b7836 */ /* 0x008fca0000000000 */
[----:B------:R0:W-:Y:S04]  /*1270*/  STG.E desc[UR4][R18.64+0x400], R11 ;  /* 0x0004000b12007986 */ /* 0x0001e8000c101904 */
[----:B------:R-:W2:Y:S01]  /*1280*/  LDG.E R8, desc[UR4][R16.64+0x600] ;  /* 0x0006000410087981 */ /* 0x000ea2000c1e1900 */
[----:B------:R-:W-:Y:S01]  /*1290*/  VIADD R14, R14, 0x10 ;  /* 0x000000100e0e7836 */ /* 0x000fe20000000000 */
[----:B------:R-:W-:Y:S02]  /*12a0*/  IADD3 R13, P2, PT, R13, 0x2000, RZ ;  /* 0x000020000d0d7810 */ /* 0x000fe40007f5e0ff */
[----:B------:R-:W-:Y:S02]  /*12b0*/  IADD3 R12, PT, PT, R12, 0x800, RZ ;  /* 0x000008000c0c7810 */ /* 0x000fe40007ffe0ff */
[----:B------:R-:W-:Y:S01]  /*12c0*/  ISETP.NE.AND P1, PT, R14, RZ, PT ;  /* 0x000000ff0e00720c */ /* 0x000fe20003f25270 */
[----:B------:R-:W-:Y:S01]  /*12d0*/  IMAD.X R15, RZ, RZ, R15, P2 ;  /* 0x000000ffff0f7224 */ /* 0x000fe200010e060f */
[----:B--2---:R-:W-:-:S05]  /*12e0*/  IADD3 R23, PT, PT, R8, 0x1, RZ ;  /* 0x0000000108177810 */ /* 0x004fca0007ffe0ff */
[----:B------:R0:W-:Y:S06]  /*12f0*/  STG.E desc[UR4][R18.64+0x600], R23 ;  /* 0x0006001712007986 */ /* 0x0001ec000c101904 */
[----:B------:R-:W-:Y:S05]  /*1300*/  @P1 BRA `(.L_x_23) ;  /* 0xfffffff800fc1947 */ /* 0x000fea000383ffff */
.L_x_22:
[----:B------:R-:W-:Y:S05]  /*1310*/  @!P0 EXIT ;  /* 0x000000000000894d */ /* 0x000fea0003800000 */
[----:B------:R-:W-:Y:S02]  /*1320*/  ISETP.GE.U32.AND P0, PT, R20, 0x8, PT ;  /* 0x000000081400780c */ /* 0x000fe40003f06070 */
[----:B------:R-:W-:-:S04]  /*1330*/  LOP3.LUT R14, R0, 0x7, RZ, 0xc0, !PT ;  /* 0x00000007000e7812 */ /* 0x000fc800078ec0ff */
[----:B------:R-:W-:-:S07]  /*1340*/  ISETP.NE.AND P1, PT, R14, RZ, PT ;  /* 0x000000ff0e00720c */ /* 0x000fce0003f25270 */
[----:B------:R-:W-:Y:S06]  /*1350*/  @!P0 BRA `(.L_x_24) ;  /* 0x0000000000708947 */ /* 0x000fec0003800000 */
[----:B0-----:R-:W-:-:S04]  /*1360*/  IMAD R11, R6, 0x80, R7 ;  /* 0x00000080060b7824 */ /* 0x001fc800078e0207 */
[----:B------:R-:W-:-:S05]  /*1370*/  IMAD.WIDE R8, R11, 0x4, R4 ;  /* 0x000000040b087825 */ /* 0x000fca00078e0204 */
[----:B------:R-:W2:Y:S01]  /*1380*/  LDG.E R12, desc[UR4][R8.64] ;  /* 0x00000004080c7981 */ /* 0x000ea2000c1e1900 */
[----:B------:R-:W-:-:S04]  /*1390*/  IMAD.WIDE R10, R11, 0x4, R2 ;  /* 0x000000040b0a7825 */ /* 0x000fc800078e0202 */
[----:B--2---:R-:W-:-:S05]  /*13a0*/  VIADD R13, R12, 0x1 ;  /* 0x000000010c0d7836 */ /* 0x004fca0000000000 */
[----:B------:R0:W-:Y:S04]  /*13b0*/  STG.E desc[UR4][R10.64], R13 ;  /* 0x0000000d0a007986 */ /* 0x0001e8000c101904 */
[----:B------:R-:W2:Y:S02]  /*13c0*/  LDG.E R12, desc[UR4][R8.64+0x200] ;  /* 0x00020004080c7981 */ /* 0x000ea4000c1e1900 */
[----:B--2---:R-:W-:-:S05]  /*13d0*/  IADD3 R15, PT, PT, R12, 0x1, RZ ;  /* 0x000000010c0f7810 */ /* 0x004fca0007ffe0ff */
[----:B------:R1:W-:Y:S04]  /*13e0*/  STG.E desc[UR4][R10.64+0x200], R15 ;  /* 0x0002000f0a007986 */ /* 0x0003e8000c101904 */
[----:B------:R-:W2:Y:S02]  /*13f0*/  LDG.E R12, desc[UR4][R8.64+0x400] ;  /* 0x00040004080c7981 */ /* 0x000ea4000c1e1900 */
[----:B--2---:R-:W-:-:S05]  /*1400*/  VIADD R17, R12, 0x1 ;  /* 0x000000010c117836 */ /* 0x004fca0000000000 */
[----:B------:R2:W-:Y:S04]  /*1410*/  STG.E desc[UR4][R10.64+0x400], R17 ;  /* 0x000400110a007986 */ /* 0x0005e8000c101904 */
[----:B------:R-:W3:Y:S02]  /*1420*/  LDG.E R12, desc[UR4][R8.64+0x600] ;  /* 0x00060004080c7981 */ /* 0x000ee4000c1e1900 */
[----:B---3--:R-:W-:-:S05]  /*1430*/  VIADD R19, R12, 0x1 ;  /* 0x000000010c137836 */ /* 0x008fca0000000000 */
[----:B------:R3:W-:Y:S04]  /*1440*/  STG.E desc[UR4][R10.64+0x600], R19 ;  /* 0x000600130a007986 */ /* 0x0007e8000c101904 */
[----:B------:R-:W0:Y:S02]  /*1450*/  LDG.E R12, desc[UR4][R8.64+0x800] ;  /* 0x00080004080c7981 */ /* 0x000e24000c1e1900 */
[----:B0-----:R-:W-:-:S05]  /*1460*/  IADD3 R13, PT, PT, R12, 0x1, RZ ;  /* 0x000000010c0d7810 */ /* 0x001fca0007ffe0ff */
[----:B------:R4:W-:Y:S04]  /*1470*/  STG.E desc[UR4][R10.64+0x800], R13 ;  /* 0x0008000d0a007986 */ /* 0x0009e8000c101904 */
[----:B------:R-:W1:Y:S02]  /*1480*/  LDG.E R12, desc[UR4][R8.64+0xa00] ;  /* 0x000a0004080c7981 */ /* 0x000e64000c1e1900 */
[----:B-1----:R-:W-:-:S05]  /*1490*/  VIADD R15, R12, 0x1 ;  /* 0x000000010c0f7836 */ /* 0x002fca0000000000 */
[----:B------:R4:W-:Y:S04]  /*14a0*/  STG.E desc[UR4][R10.64+0xa00], R15 ;  /* 0x000a000f0a007986 */ /* 0x0009e8000c101904 */
[----:B------:R-:W2:Y:S02]  /*14b0*/  LDG.E R12, desc[UR4][R8.64+0xc00] ;  /* 0x000c0004080c7981 */ /* 0x000ea4000c1e1900 */
[----:B--2---:R-:W-:-:S05]  /*14c0*/  VIADD R17, R12, 0x1 ;  /* 0x000000010c117836 */ /* 0x004fca0000000000 */
[----:B------:R4:W-:Y:S04]  /*14d0*/  STG.E desc[UR4][R10.64+0xc00], R17 ;  /* 0x000c00110a007986 */ /* 0x0009e8000c101904 */
[----:B------:R-:W3:Y:S01]  /*14e0*/  LDG.E R12, desc[UR4][R8.64+0xe00] ;  /* 0x000e0004080c7981 */ /* 0x000ee2000c1e1900 */
[----:B------:R-:W-:Y:S01]  /*14f0*/  VIADD R6, R6, 0x8 ;  /* 0x0000000806067836 */ /* 0x000fe20000000000 */
[----:B---3--:R-:W-:-:S05]  /*1500*/  IADD3 R19, PT, PT, R12, 0x1, RZ ;  /* 0x000000010c137810 */ /* 0x008fca0007ffe0ff */
[----:B------:R4:W-:Y:S02]  /*1510*/  STG.E desc[UR4][R10.64+0xe00], R19 ;  /* 0x000e00130a007986 */ /* 0x0009e4000c101904 */
.L_x_24:
[----:B------:R-:W-:Y:S05]  /*1520*/  @!P1 EXIT ;  /* 0x000000000000994d */ /* 0x000fea0003800000 */
[----:B------:R-:W-:Y:S02]  /*1530*/  ISETP.GE.U32.AND P0, PT, R14, 0x4, PT ;  /* 0x000000040e00780c */ /* 0x000fe40003f06070 */
[----:B------:R-:W-:-:S04]  /*1540*/  LOP3.LUT R12, R0, 0x3, RZ, 0xc0, !PT ;  /* 0x00000003000c7812 */ /* 0x000fc800078ec0ff */
[----:B------:R-:W-:-:S07]  /*1550*/  ISETP.NE.AND P1, PT, R12, RZ, PT ;  /* 0x000000ff0c00720c */ /* 0x000fce0003f25270 */
[----:B------:R-:W-:Y:S06]  /*1560*/  @!P0 BRA `(.L_x_25) ;  /* 0x0000000000408947 */ /* 0x000fec0003800000 */
[----:B0-----:R-:W-:-:S04]  /*1570*/  IMAD R9, R6, 0x80, R7 ;  /* 0x0000008006097824 */ /* 0x001fc800078e0207 */
[----:B----4-:R-:W-:-:S05]  /*1580*/  IMAD.WIDE R10, R9, 0x4, R4 ;  /* 0x00000004090a7825 */ /* 0x010fca00078e0204 */
[----:B------:R-:W2:Y:S01]  /*1590*/  LDG.E R0, desc[UR4][R10.64] ;  /* 0x000000040a007981 */ /* 0x000ea2000c1e1900 */
[----:B------:R-:W-:Y:S01]  /*15a0*/  IMAD.WIDE R8, R9, 0x4, R2 ;  /* 0x0000000409087825 */ /* 0x000fe200078e0202 */
[----:B--2---:R-:W-:-:S05]  /*15b0*/  IADD3 R13, PT, PT, R0, 0x1, RZ ;  /* 0x00000001000d7810 */ /* 0x004fca0007ffe0ff */
[----:B------:R1:W-:Y:S04]  /*15c0*/  STG.E desc[UR4][R8.64], R13 ;  /* 0x0000000d08007986 */ /* 0x0003e8000c101904 */
[----:B------:R-:W2:Y:S02]  /*15d0*/  LDG.E R0, desc[UR4][R10.64+0x200] ;  /* 0x000200040a007981 */ /* 0x000ea4000c1e1900 */
[----:B--2---:R-:W-:-:S05]  /*15e0*/  VIADD R15, R0, 0x1 ;  /* 0x00000001000f7836 */ /* 0x004fca0000000000 */
[----:B------:R1:W-:Y:S04]  /*15f0*/  STG.E desc[UR4][R8.64+0x200], R15 ;  /* 0x0002000f08007986 */ /* 0x0003e8000c101904 */
[----:B------:R-:W2:Y:S02]  /*1600*/  LDG.E R0, desc[UR4][R10.64+0x400] ;  /* 0x000400040a007981 */ /* 0x000ea4000c1e1900 */
[----:B--2---:R-:W-:-:S05]  /*1610*/  VIADD R17, R0, 0x1 ;  /* 0x0000000100117836 */ /* 0x004fca0000000000 */
[----:B------:R1:W-:Y:S04]  /*1620*/  STG.E desc[UR4][R8.64+0x400], R17 ;  /* 0x0004001108007986 */ /* 0x0003e8000c101904 */
[----:B------:R-:W2:Y:S01]  /*1630*/  LDG.E R0, desc[UR4][R10.64+0x600] ;  /* 0x000600040a007981 */ /* 0x000ea2000c1e1900 */
[----:B------:R-:W-:Y:S01]  /*1640*/  VIADD R6, R6, 0x4 ;  /* 0x0000000406067836 */ /* 0x000fe20000000000 */
[----:B--2---:R-:W-:-:S05]  /*1650*/  IADD3 R19, PT, PT, R0, 0x1, RZ ;  /* 0x0000000100137810 */ /* 0x004fca0007ffe0ff */
[----:B------:R1:W-:Y:S02]  /*1660*/  STG.E desc[UR4][R8.64+0x600], R19 ;  /* 0x0006001308007986 */ /* 0x0003e4000c101904 */
.L_x_25:
[----:B------:R-:W-:Y:S05]  /*1670*/  @!P1 EXIT ;  /* 0x000000000000994d */ /* 0x000fea0003800000 */
[----:B0---4-:R-:W-:Y:S01]  /*1680*/  IMAD R11, R6, 0x80, R7 ;  /* 0x00000080060b7824 */ /* 0x011fe200078e0207 */
[----:B------:R-:W-:-:S07]  /*1690*/  IADD3 R0, PT, PT, -R12, RZ, RZ ;  /* 0x000000ff0c007210 */ /* 0x000fce0007ffe1ff */
.L_x_26:
[----:B-1----:R-:W-:-:S06]  /*16a0*/  IMAD.WIDE R8, R11, 0x4, R4 ;  /* 0x000000040b087825 */ /* 0x002fcc00078e0204 */
[----:B------:R-:W2:Y:S01]  /*16b0*/  LDG.E R8, desc[UR4][R8.64] ;  /* 0x0000000408087981 */ /* 0x000ea2000c1e1900 */
[----:B------:R-:W-:Y:S02]  /*16c0*/  VIADD R0, R0, 0x1 ;  /* 0x0000000100007836 */ /* 0x000fe40000000000 */
[----:B0-----:R-:W-:-:S03]  /*16d0*/  IMAD.WIDE R6, R11, 0x4, R2 ;  /* 0x000000040b067825 */ /* 0x001fc600078e0202 */
[----:B------:R-:W-:Y:S01]  /*16e0*/  ISETP.NE.AND P0, PT, R0, RZ, PT ;  /* 0x000000ff0000720c */ /* 0x000fe20003f05270 */
[----:B--2---:R-:W-:-:S05]  /*16f0*/  VIADD R13, R8, 0x1 ;  /* 0x00000001080d7836 */ /* 0x004fca0000000000 */
[----:B------:R0:W-:Y:S07]  /*1700*/  STG.E desc[UR4][R6.64], R13 ;  /* 0x0000000d06007986 */ /* 0x0001ee000c101904 */
[----:B------:R-:W-:Y:S05]  /*1710*/  @!P0 EXIT ;  /* 0x000000000000894d */ /* 0x000fea0003800000 */
[----:B------:R-:W-:Y:S01]  /*1720*/  IADD3 R11, PT, PT, R11, 0x80, RZ ;  /* 0x000000800b0b7810 */ /* 0x000fe20007ffe0ff */
[----:B------:R-:W-:Y:S06]  /*1730*/  BRA `(.L_x_26) ;  /* 0xfffffffc00d87947 */ /* 0x000fec000383ffff */
.L_x_27:
[----:B------:R-:W-:-:S00]  /*1740*/  BRA `(.L_x_27) ;  /* 0xfffffffc00fc7947 */ /* 0x000fc0000383ffff */
[----:B------:R-:W-:-:S00]  /*1750*/  NOP ;  /* 0x0000000000007918 */ /* 0x000fc00000000000 */
        /* <DEDUP_REMOVED lines=10> */
.L_x_47:


//--------------------- .text._ZN3cub18CUB_300001_SM_10006detail9transform16transform_kernelINS2_10policy_hubILb1EN4cuda3std3__45tupleIJN6thrust24THRUST_300001_SM_1000_NS6detail15normal_iteratorINSA_10device_ptrIiEEEEEEEE10policy1000Ei3AddSF_JPiEEEvT0_iT1_T2_DpNS2_10kernel_argIT3_EE --------------------------
	.section	.text._ZN3cub18CUB_300001_SM_10006detail9transform16transform_kernelINS2_10policy_hubILb1EN4cuda3std3__45tupleIJN6thrust24THRUST_300001_SM_1000_NS6detail15normal_iteratorINSA_10device_ptrIiEEEEEEEE10policy1000Ei3AddSF_JPiEEEvT0_iT1_T2_DpNS2_10kernel_argIT3_EE,"ax",@progbits
	.align	128
        .global         _ZN3cub18CUB_300001_SM_10006detail9transform16transform_kernelINS2_10policy_hubILb1EN4cuda3std3__45tupleIJN6thrust24THRUST_300001_SM_1000_NS6detail15normal_iteratorINSA_10device_ptrIiEEEEEEEE10policy1000Ei3AddSF_JPiEEEvT0_iT1_T2_DpNS2_10kernel_argIT3_EE
        .type           _ZN3cub18CUB_300001_SM_10006detail9transform16transform_kernelINS2_10policy_hubILb1EN4cuda3std3__45tupleIJN6thrust24THRUST_300001_SM_1000_NS6detail15normal_iteratorINSA_10device_ptrIiEEEEEEEE10policy1000Ei3AddSF_JPiEEEvT0_iT1_T2_DpNS2_10kernel_argIT3_EE,@function
        .size           _ZN3cub18CUB_300001_SM_10006detail9transform16transform_kernelINS2_10policy_hubILb1EN4cuda3std3__45tupleIJN6thrust24THRUST_300001_SM_1000_NS6detail15normal_iteratorINSA_10device_ptrIiEEEEEEEE10policy1000Ei3AddSF_JPiEEEvT0_iT1_T2_DpNS2_10kernel_argIT3_EE,(.L_x_48 - _ZN3cub18CUB_300001_SM_10006detail9transform16transform_kernelINS2_10policy_hubILb1EN4cuda3std3__45tupleIJN6thrust24THRUST_300001_SM_1000_NS6detail15normal_iteratorINSA_10device_ptrIiEEEEEEEE10policy1000Ei3AddSF_JPiEEEvT0_iT1_T2_DpNS2_10kernel_argIT3_EE)
        .other          _ZN3cub18CUB_300001_SM_10006detail9transform16transform_kernelINS2_10policy_hubILb1EN4cuda3std3__45tupleIJN6thrust24THRUST_300001_SM_1000_NS6detail15normal_iteratorINSA_10device_ptrIiEEEEEEEE10policy1000Ei3AddSF_JPiEEEvT0_iT1_T2_DpNS2_10kernel_argIT3_EE,@"STO_CUDA_ENTRY STV_DEFAULT"
_ZN3cub18CUB_300001_SM_10006detail9transform16transform_kernelINS2_10policy_hubILb1EN4cuda3std3__45tupleIJN6thrust24THRUST_300001_SM_1000_NS6detail15normal_iteratorINSA_10device_ptrIiEEEEEEEE10policy1000Ei3AddSF_JPiEEEvT0_iT1_T2_DpNS2_10kernel_argIT3_EE:
.text._ZN3cub18CUB_300001_SM_10006detail9transform16transform_kernelINS2_10policy_hubILb1EN4cuda3std3__45tupleIJN6thrust24THRUST_300001_SM_1000_NS6detail15normal_iteratorINSA_10device_ptrIiEEEEEEEE10policy1000Ei3AddSF_JPiEEEvT0_iT1_T2_DpNS2_10kernel_argIT3_EE:
[----:B------:R-:W-:Y:S08]  /*0000*/  LDC R1, c[0x0][0x37c] ;  /* 0x0000df00ff017b82 */ /* 0x000ff00000000800 */
[----:B------:R-:W0:Y:S01]  /*0010*/  LDC.64 R8, c[0x0][0x380] ;  /* 0x0000e000ff087b82 */ /* 0x000e220000000a00 */
[----:B------:R-:W1:Y:S01]  /*0020*/  S2R R0, SR_TID.X ;  /* 0x0000000000007919 */ /* 0x000e620000002100 */
[----:B------:R-:W2:Y:S01]  /*0030*/  LDCU.64 UR6, c[0x0][0x358] ;  /* 0x00006b00ff0677ac */ /* 0x000ea20008000a00 */
[----:B------:R-:W-:Y:S05]  /*0040*/  BSSY.RECONVERGENT B0, `(.L_x_28) ;  /* 0x0000016000007945 */ /* 0x000fea0003800200 */
[----:B------:R-:W3:Y:S08]  /*0050*/  S2UR UR4, SR_CTAID.X ;  /* 0x00000000000479c3 */ /* 0x000ef00000002500 */
[----:B------:R-:W4:Y:S01]  /*0060*/  LDC.64 R2, c[0x0][0x398] ;  /* 0x0000e600ff027b82 */ /* 0x000f220000000a00 */
[----:B0-----:R-:W-:-:S07]  /*0070*/  IMAD.SHL.U32 R7, R9, 0x80, RZ ;  /* 0x0000008009077824 */ /* 0x001fce00078e00ff */
[----:B------:R-:W0:Y:S01]  /*0080*/  LDC.64 R4, c[0x0][0x390] ;  /* 0x0000e400ff047b82 */ /* 0x000e220000000a00 */
[----:B---3--:R-:W-:Y:S01]  /*0090*/  IMAD R13, R7, UR4, RZ ;  /* 0x00000004070d7c24 */ /* 0x008fe2000f8e02ff */
[----:B-1----:R-:W-:-:S03]  /*00a0*/  SHF.L.U32 R15, R0, 0x7, RZ ;  /* 0x00000007000f7819 */ /* 0x002fc600000006ff */
[----:B------:R-:W-:-:S05]  /*00b0*/  IMAD.IADD R8, R8, 0x1, -R13 ;  /* 0x0000000108087824 */ /* 0x000fca00078e0a0d */
[CC--:B------:R-:W-:Y:S02]  /*00c0*/  VIMNMX R6, PT, PT, R7.reuse, R8.reuse, PT ;  /* 0x0000000807067248 */ /* 0x0c0fe40003fe0100 */
[----:B------:R-:W-:-:S03]  /*00d0*/  ISETP.GT.AND P0, PT, R7, R8, PT ;  /* 0x000000080700720c */ /* 0x000fc60003f04270 */
[----:B------:R-:W-:-:S05]  /*00e0*/  IMAD.SHL.U32 R12, R6, 0x4, RZ ;  /* 0x00000004060c7824 */ /* 0x000fca00078e00ff */
[----:B------:R-:W-:-:S13]  /*00f0*/  ISETP.GE.AND P1, PT, R15, R12, PT ;  /* 0x0000000c0f00720c */ /* 0x000fda0003f26270 */
[----:B--2-4-:R-:W-:Y:S05]  /*0100*/  @P1 BRA `(.L_x_29) ;  /* 0x0000000000241947 */ /* 0x014fea0003800000 */
[----:B------:R-:W1:Y:S02]  /*0110*/  LDC.64 R10, c[0x0][0x398] ;  /* 0x0000e600ff0a7b82 */ /* 0x000e640000000a00 */
[----:B-1----:R-:W-:-:S04]  /*0120*/  IMAD.WIDE.U32 R10, R0, 0x80, R10 ;  /* 0x00000080000a7825 */ /* 0x002fc800078e000a */
[----:B------:R-:W-:-:S07]  /*0130*/  IMAD.WIDE R10, R13, 0x4, R10 ;  /* 0x000000040d0a7825 */ /* 0x000fce00078e020a */
.L_x_30:
[----:B------:R-:W-:Y:S01]  /*0140*/  VIADD R15, R15, 0x4000 ;  /* 0x000040000f0f7836 */ /* 0x000fe20000000000 */
[----:B------:R1:W-:Y:S04]  /*0150*/  CCTL.E.PF2 [R10] ;  /* 0x000000000a00798f */ /* 0x0003e80000800100 */
[----:B------:R-:W-:Y:S02]  /*0160*/  ISETP.GE.AND P1, PT, R15, R12, PT ;  /* 0x0000000c0f00720c */ /* 0x000fe40003f26270 */
[----:B-1----:R-:W-:-:S04]  /*0170*/  IADD3 R10, P2, PT, R10, 0x4000, RZ ;  /* 0x000040000a0a7810 */ /* 0x002fc80007f5e0ff */
[----:B------:R-:W-:-:S07]  /*0180*/  IADD3.X R11, PT, PT, RZ, R11, RZ, P2, !PT ;  /* 0x0000000bff0b7210 */ /* 0x000fce00017fe4ff */
[----:B------:R-:W-:Y:S05]  /*0190*/  @!P1 BRA `(.L_x_30) ;  /* 0xfffffffc00e89947 */ /* 0x000fea000383ffff */
.L_x_29:
[----:B------:R-:W-:Y:S05]  /*01a0*/  BSYNC.RECONVERGENT B0 ;  /* 0x0000000000007941 */ /* 0x000fea0003800200 */
.L_x_28:
[----:B------:R-:W-:-:S04]  /*01b0*/  IMAD.WIDE R2, R13, 0x4, R2 ;  /* 0x000000040d027825 */ /* 0x000fc800078e0202 */
[----:B0-----:R-:W-:Y:S01]  /*01c0*/  IMAD.WIDE R4, R13, 0x4, R4 ;  /* 0x000000040d047825 */ /* 0x001fe200078e0204 */
[----:B------:R-:W-:Y:S06]  /*01d0*/  @P0 BRA `(.L_x_31) ;  /* 0x0000000800440947 */ /* 0x000fec0003800000 */
[----:B------:R-:W-:-:S13]  /*01e0*/  ISETP.GE.AND P0, PT, R9, 0x1, PT ;  /* 0x000000010900780c */ /* 0x000fda0003f06270 */
[----:B------:R-:W-:Y:S05]  /*01f0*/  @!P0 EXIT ;  /* 0x000000000000894d */ /* 0x000fea0003800000 */
[C---:B------:R-:W-:Y:S01]  /*0200*/  ISETP.GE.U32.AND P1, PT, R9.reuse, 0x10, PT ;  /* 0x000000100900780c */ /* 0x040fe20003f26070 */
[----:B------:R-:W-:Y:S01]  /*0210*/  IMAD.MOV.U32 R7, RZ, RZ, RZ ;  /* 0x000000ffff077224 */ /* 0x000fe200078e00ff */
[----:B------:R-:W-:-:S04]  /*0220*/  LOP3.LUT R20, R9, 0xf, RZ, 0xc0, !PT ;  /* 0x0000000f09147812 */ /* 0x000fc800078ec0ff */
[----:B------:R-:W-:-:S07]  /*0230*/  ISETP.NE.AND P0, PT, R20, RZ, PT ;  /* 0x000000ff1400720c */ /* 0x000fce0003f05270 */
[----:B------:R-:W-:Y:S06]  /*0240*/  @!P1 BRA `(.L_x_32) ;  /* 0x0000000400189947 */ /* 0x000fec0003800000 */
[----:B------:R-:W-:Y:S01]  /*0250*/  IMAD.WIDE.U32 R14, R0, 0x4, RZ ;  /* 0x00000004000e7825 */ /* 0x000fe200078e00ff */
[----:B------:R-:W-:-:S03]  /*0260*/  LOP3.LUT R7, R9, 0x7ffffff0, RZ, 0xc0, !PT ;  /* 0x7ffffff009077812 */ /* 0x000fc600078ec0ff */
[----:B------:R-:W-:Y:S01]  /*0270*/  VIADD R6, R0, 0x480 ;  /* 0x0000048000067836 */ /* 0x000fe20000000000 */
[----:B------:R-:W-:Y:S02]  /*0280*/  LOP3.LUT R13, R14, 0x1000, RZ, 0xfc, !PT ;  /* 0x000010000e0d7812 */ /* 0x000fe400078efcff */
[----:B------:R-:W-:-:S07]  /*0290*/  IADD3 R12, PT, PT, -R7, RZ, RZ ;  /* 0x000000ff070c7210 */ /* 0x000fce0007ffe1ff */
.L_x_33:
[----:B------:R-:W-:-:S05]  /*02a0*/  IADD3 R10, P1, PT, R2, R13, RZ ;  /* 0x0000000d020a7210 */ /* 0x000fca0007f3e0ff */
[----:B0-----:R-:W-:-:S05]  /*02b0*/  IMAD.X R11, R3, 0x1, R15, P1 ;  /* 0x00000001030b7824 */ /* 0x001fca00008e060f */
[----:B------:R-:W2:Y:S01]  /*02c0*/  LDG.E R14, desc[UR6][R10.64+-0x1000] ;  /* 0xfff000060a0e7981 */ /* 0x000ea2000c1e1900 */
[----:B------:R-:W-:-:S05]  /*02d0*/  IADD3 R8, P1, PT, R4, R13, RZ ;  /* 0x0000000d04087210 */ /* 0x000fca0007f3e0ff */
[----:B------:R-:W-:Y:S01]  /*02e0*/  IMAD.X R9, R5, 0x1, R15, P1 ;  /* 0x0000000105097824 */ /* 0x000fe200008e060f */
[----:B--2---:R-:W-:-:S05]  /*02f0*/  IADD3 R17, PT, PT, R14, 0x1, RZ ;  /* 0x000000010e117810 */ /* 0x004fca0007ffe0ff */
[----:B------:R0:W-:Y:S04]  /*0300*/  STG.E desc[UR6][R8.64+-0x1000], R17 ;  /* 0xfff0001108007986 */ /* 0x0001e8000c101906 */
[----:B------:R-:W2:Y:S02]  /*0310*/  LDG.E R14, desc[UR6][R10.64+-0xe00] ;  /* 0xfff200060a0e7981 */ /* 0x000ea4000c1e1900 */
[----:B--2---:R-:W-:-:S05]  /*0320*/  VIADD R19, R14, 0x1 ;  /* 0x000000010e137836 */ /* 0x004fca0000000000 */
[----:B------:R-:W-:Y:S04]  /*0330*/  STG.E desc[UR6][R8.64+-0xe00], R19 ;  /* 0xfff2001308007986 */ /* 0x000fe8000c101906 */
[----:B------:R-:W2:Y:S02]  /*0340*/  LDG.E R14, desc[UR6][R10.64+-0xc00] ;  /* 0xfff400060a0e7981 */ /* 0x000ea4000c1e1900 */
[----:B--2---:R-:W-:-:S05]  /*0350*/  VIADD R21, R14, 0x1 ;  /* 0x000000010e157836 */ /* 0x004fca0000000000 */
[----:B------:R1:W-:Y:S04]  /*0360*/  STG.E desc[UR6][R8.64+-0xc00], R21 ;  /* 0xfff4001508007986 */ /* 0x0003e8000c101906 */
[----:B------:R-:W2:Y:S02]  /*0370*/  LDG.E R14, desc[UR6][R10.64+-0xa00] ;  /* 0xfff600060a0e7981 */ /* 0x000ea4000c1e1900 */
[----:B--2---:R-:W-:-:S05]  /*0380*/  IADD3 R23, PT, PT, R14, 0x1, RZ ;  /* 0x000000010e177810 */ /* 0x004fca0007ffe0ff */
[----:B------:R2:W-:Y:S04]  /*0390*/  STG.E desc[UR6][R8.64+-0xa00], R23 ;  /* 0xfff6001708007986 */ /* 0x0005e8000c101906 */
[----:B------:R-:W0:Y:S02]  /*03a0*/  LDG.E R14, desc[UR6][R10.64+-0x800] ;  /* 0xfff800060a0e7981 */ /* 0x000e24000c1e1900 */
[----:B0-----:R-:W-:-:S05]  /*03b0*/  VIADD R17, R14, 0x1 ;  /* 0x000000010e117836 */ /* 0x001fca0000000000 */
[----:B------:R0:W-:Y:S04]  /*03c0*/  STG.E desc[UR6][R8.64+-0x800], R17 ;  /* 0xfff8001108007986 */ /* 0x0001e8000c101906 */
[----:B------:R-:W3:Y:S02]  /*03d0*/  LDG.E R14, desc[UR6][R10.64+-0x600] ;  /* 0xfffa00060a0e7981 */ /* 0x000ee4000c1e1900 */
[----:B---3--:R-:W-:-:S05]  /*03e0*/  VIADD R25, R14, 0x1 ;  /* 0x000000010e197836 */ /* 0x008fca0000000000 */
[----:B------:R3:W-:Y:S04]  /*03f0*/  STG.E desc[UR6][R8.64+-0x600], R25 ;  /* 0xfffa001908007986 */ /* 0x0007e8000c101906 */
[----:B------:R-:W1:Y:S02]  /*0400*/  LDG.E R14, desc[UR6][R10.64+-0x400] ;  /* 0xfffc00060a0e7981 */ /* 0x000e64000c1e1900 */
[----:B-1----:R-:W-:-:S05]  /*0410*/  IADD3 R21, PT, PT, R14, 0x1, RZ ;  /* 0x000000010e157810 */ /* 0x002fca0007ffe0ff */
[----:B------:R1:W-:Y:S04]  /*0420*/  STG.E desc[UR6][R8.64+-0x400], R21 ;  /* 0xfffc001508007986 */ /* 0x0003e8000c101906 */
[----:B------:R-:W2:Y:S01]  /*0430*/  LDG.E R14, desc[UR6][R10.64+-0x200] ;  /* 0xfffe00060a0e7981 */ /* 0x000ea2000c1e1900 */
[----:B------:R-:W-:Y:S02]  /*0440*/  HFMA2 R19, -RZ, RZ, 0, 0 ;  /* 0x00000000ff137431 */ /* 0x000fe400000001ff */
[----:B------:R-:W-:Y:S02]  /*0450*/  IMAD.MOV.U32 R18, RZ, RZ, 0x600 ;  /* 0x00000600ff127424 */ /* 0x000fe400078e00ff */
[----:B--2---:R-:W-:-:S05]  /*0460*/  VIADD R23, R14, 0x1 ;  /* 0x000000010e177836 */ /* 0x004fca0000000000 */
[----:B------:R2:W-:Y:S04]  /*0470*/  STG.E desc[UR6][R8.64+-0x200], R23 ;  /* 0xfffe001708007986 */ /* 0x0005e8000c101906 */
[----:B------:R-:W3:Y:S01]  /*0480*/  LDG.E R14, desc[UR6][R10.64] ;  /* 0x000000060a0e7981 */ /* 0x000ee2000c1e1900 */
[----:B------:R-:W-:-:S03]  /*0490*/  IMAD.WIDE R18, R6, 0x4, R18 ;  /* 0x0000000406127825 */ /* 0x000fc600078e0212 */
[----:B------:R-:W-:-:S05]  /*04a0*/  IADD3 R16, P1, PT, R2, R18, RZ ;  /* 0x0000001202107210 */ /* 0x000fca0007f3e0ff */
[----:B0-----:R-:W-:Y:S02]  /*04b0*/  IMAD.X R17, R3, 0x1, R19, P1 ;  /* 0x0000000103117824 */ /* 0x001fe400008e0613 */
[----:B---3--:R-:W-:-:S05]  /*04c0*/  VIADD R25, R14, 0x1 ;  /* 0x000000010e197836 */ /* 0x008fca0000000000 */
[----:B------:R0:W-:Y:S04]  /*04d0*/  STG.E desc[UR6][R8.64], R25 ;  /* 0x0000001908007986 */ /* 0x0001e8000c101906 */
[----:B------:R-:W1:Y:S01]  /*04e0*/  LDG.E R14, desc[UR6][R16.64+-0x600] ;  /* 0xfffa0006100e7981 */ /* 0x000e62000c1e1900 */
[----:B------:R-:W-:-:S04]  /*04f0*/  IADD3 R18, P1, PT, R4, R18, RZ ;  /* 0x0000001204127210 */ /* 0x000fc80007f3e0ff */
[----:B------:R-:W-:Y:S01]  /*0500*/  IADD3.X R19, PT, PT, R5, R19, RZ, P1, !PT ;  /* 0x0000001305137210 */ /* 0x000fe20000ffe4ff */
[----:B-1----:R-:W-:-:S05]  /*0510*/  VIADD R21, R14, 0x1 ;  /* 0x000000010e157836 */ /* 0x002fca0000000000 */
[----:B------:R1:W-:Y:S04]  /*0520*/  STG.E desc[UR6][R18.64+-0x600], R21 ;  /* 0xfffa001512007986 */ /* 0x0003e8000c101906 */
[----:B------:R-:W3:Y:S02]  /*0530*/  LDG.E R10, desc[UR6][R16.64+-0x400] ;  /* 0xfffc0006100a7981 */ /* 0x000ee4000c1e1900 */
[----:B---3--:R-:W-:-:S05]  /*0540*/  VIADD R11, R10, 0x1 ;  /* 0x000000010a0b7836 */ /* 0x008fca0000000000 */
[----:B------:R3:W-:Y:S04]  /*0550*/  STG.E desc[UR6][R18.64+-0x400], R11 ;  /* 0xfffc000b12007986 */ /* 0x0007e8000c101906 */
[----:B------:R-:W2:Y:S02]  /*0560*/  LDG.E R10, desc[UR6][R16.64+-0x200] ;  /* 0xfffe0006100a7981 */ /* 0x000ea4000c1e1900 */
[----:B--2---:R-:W-:-:S05]  /*0570*/  IADD3 R23, PT, PT, R10, 0x1, RZ ;  /* 0x000000010a177810 */ /* 0x004fca0007ffe0ff */
[----:B------:R2:W-:Y:S04]  /*0580*/  STG.E desc[UR6][R18.64+-0x200], R23 ;  /* 0xfffe001712007986 */ /* 0x0005e8000c101906 */
[----:B0-----:R-:W4:Y:S02]  /*0590*/  LDG.E R8, desc[UR6][R16.64] ;  /* 0x0000000610087981 */ /* 0x001f24000c1e1900 */
[----:B----4-:R-:W-:-:S05]  /*05a0*/  VIADD R9, R8, 0x1 ;  /* 0x0000000108097836 */ /* 0x010fca0000000000 */
[----:B------:R0:W-:Y:S04]  /*05b0*/  STG.E desc[UR6][R18.64], R9 ;  /* 0x0000000912007986 */ /* 0x0001e8000c101906 */
[----:B------:R-:W1:Y:S02]  /*05c0*/  LDG.E R8, desc[UR6][R16.64+0x200] ;  /* 0x0002000610087981 */ /* 0x000e64000c1e1900 */
[----:B-1----:R-:W-:-:S05]  /*05d0*/  VIADD R21, R8, 0x1 ;  /* 0x0000000108157836 */ /* 0x002fca0000000000 */
[----:B------:R0:W-:Y:S04]  /*05e0*/  STG.E desc[UR6][R18.64+0x200], R21 ;  /* 0x0002001512007986 */ /* 0x0001e8000c101906 */
[----:B------:R-:W3:Y:S02]  /*05f0*/  LDG.E R8, desc[UR6][R16.64+0x400] ;  /* 0x0004000610087981 */ /* 0x000ee4000c1e1900 */
[----:B---3--:R-:W-:-:S05]  /*0600*/  IADD3 R11, PT, PT, R8, 0x1, RZ ;  /* 0x00000001080b7810 */ /* 0x008fca0007ffe0ff */
[----:B------:R0:W-:Y:S04]  /*0610*/  STG.E desc[UR6][R18.64+0x400], R11 ;  /* 0x0004000b12007986 */ /* 0x0001e8000c101906 */
[----:B------:R-:W2:Y:S01]  /*0620*/  LDG.E R8, desc[UR6][R16.64+0x600] ;  /* 0x0006000610087981 */ /* 0x000ea2000c1e1900 */
[----:B------:R-:W-:Y:S01]  /*0630*/  VIADD R12, R12, 0x10 ;  /* 0x000000100c0c7836 */ /* 0x000fe20000000000 */
[----:B------:R-:W-:Y:S01]  /*0640*/  IADD3 R13, P2, PT, R13, 0x2000, RZ ;  /* 0x000020000d0d7810 */ /* 0x000fe20007f5e0ff */
[----:B------:R-:W-:-:S03]  /*0650*/  VIADD R6, R6, 0x800 ;  /* 0x0000080006067836 */ /* 0x000fc60000000000 */
[----:B------:R-:W-:Y:S02]  /*0660*/  ISETP.NE.AND P1, PT, R12, RZ, PT ;  /* 0x000000ff0c00720c */ /* 0x000fe40003f25270 */
[----:B------:R-:W-:Y:S01]  /*0670*/  IADD3.X R15, PT, PT, RZ, R15, RZ, P2, !PT ;  /* 0x0000000fff0f7210 */ /* 0x000fe200017fe4ff */
[----:B--2---:R-:W-:-:S05]  /*0680*/  VIADD R23, R8, 0x1 ;  /* 0x0000000108177836 */ /* 0x004fca0000000000 */
[----:B------:R0:W-:Y:S05]  /*0690*/  STG.E desc[UR6][R18.64+0x600], R23 ;  /* 0x0006001712007986 */ /* 0x0001ea000c101906 */
[----:B------:R-:W-:Y:S05]  /*06a0*/  @P1 BRA `(.L_x_33) ;  /* 0xfffffff800fc1947 */ /* 0x000fea000383ffff */
.L_x_32:
[----:B------:R-:W-:Y:S05]  /*06b0*/  @!P0 EXIT ;  /* 0x000000000000894d */ /* 0x000fea0003800000 */
[----:B------:R-:W1:Y:S01]  /*06c0*/  LDCU UR4, c[0x0][0x384] ;  /* 0x00007080ff0477ac */ /* 0x000e620008000800 */
[----:B------:R-:W-:Y:S01]  /*06d0*/  ISETP.GE.U32.AND P0, PT, R20, 0x8, PT ;  /* 0x000000081400780c */ /* 0x000fe20003f06070 */
[----:B-1----:R-:W-:-:S06]  /*06e0*/  ULOP3.LUT UR5, UR4, 0x7, URZ, 0xc0, !UPT ;  /* 0x0000000704057892 */ /* 0x002fcc000f8ec0ff */
[----:B------:R-:W-:-:S06]  /*06f0*/  ISETP.NE.AND P1, PT, RZ, UR5, PT ;  /* 0x00000005ff007c0c */ /* 0x000fcc000bf25270 */
[----:B------:R-:W-:Y:S07]  /*0700*/  @!P0 BRA `(.L_x_34) ;  /* 0x0000000000708947 */ /* 0x000fee0003800000 */
[----:B0-----:R-:W-:-:S04]  /*0710*/  IMAD R11, R7, 0x80, R0 ;  /* 0x00000080070b7824 */ /* 0x001fc800078e0200 */
[----:B------:R-:W-:-:S05]  /*0720*/  IMAD.WIDE R8, R11, 0x4, R2 ;  /* 0x000000040b087825 */ /* 0x000fca00078e0202 */
        /* <DEDUP_REMOVED lines=10> */
[----:B------:R-:W3:Y:S02]  /*07d0*/  LDG.E R6, desc[UR6][R8.64+0x600] ;  /* 0x0006000608067981 */ /* 0x000ee4000c1e1900 */
[----:B---3--:R-:W-:-:S05]  /*07e0*/  IADD3 R19, PT, PT, R6, 0x1, RZ ;  /* 0x0000000106137810 */ /* 0x008fca0007ffe0ff */
[----:B------:R3:W-:Y:S04]  /*07f0*/  STG.E desc[UR6][R10.64+0x600], R19 ;  /* 0x000600130a007986 */ /* 0x0007e8000c101906 */
[----:B------:R-:W0:Y:S02]  /*0800*/  LDG.E R6, desc[UR6][R8.64+0x800] ;  /* 0x0008000608067981 */ /* 0x000e24000c1e1900 */
[----:B0-----:R-:W-:-:S05]  /*0810*/  VIADD R13, R6, 0x1 ;  /* 0x00000001060d7836 */ /* 0x001fca0000000000 */
[----:B------:R4:W-:Y:S04]  /*0820*/  STG.E desc[UR6][R10.64+0x800], R13 ;  /* 0x0008000d0a007986 */ /* 0x0009e8000c101906 */
[----:B------:R-:W1:Y:S02]  /*0830*/  LDG.E R6, desc[UR6][R8.64+0xa00] ;  /* 0x000a000608067981 */ /* 0x000e64000c1e1900 */
[----:B-1----:R-:W-:-:S05]  /*0840*/  VIADD R15, R6, 0x1 ;  /* 0x00000001060f7836 */ /* 0x002fca0000000000 */
[----:B------:R4:W-:Y:S04]  /*0850*/  STG.E desc[UR6][R10.64+0xa00], R15 ;  /* 0x000a000f0a007986 */ /* 0x0009e8000c101906 */
[----:B------:R-:W2:Y:S02]  /*0860*/  LDG.E R6, desc[UR6][R8.64+0xc00] ;  /* 0x000c000608067981 */ /* 0x000ea4000c1e1900 */
[----:B--2---:R-:W-:-:S05]  /*0870*/  IADD3 R17, PT, PT, R6, 0x1, RZ ;  /* 0x0000000106117810 */ /* 0x004fca0007ffe0ff */
[----:B------:R4:W-:Y:S04]  /*0880*/  STG.E desc[UR6][R10.64+0xc00], R17 ;  /* 0x000c00110a007986 */ /* 0x0009e8000c101906 */
[----:B------:R-:W3:Y:S01]  /*0890*/  LDG.E R6, desc[UR6][R8.64+0xe00] ;  /* 0x000e000608067981 */ /* 0x000ee2000c1e1900 */
[----:B------:R-:W-:Y:S01]  /*08a0*/  IADD3 R7, PT, PT, R7, 0x8, RZ ;  /* 0x0000000807077810 */ /* 0x000fe20007ffe0ff */
[----:B---3--:R-:W-:-:S05]  /*08b0*/  VIADD R19, R6, 0x1 ;  /* 0x0000000106137836 */ /* 0x008fca0000000000 */
[----:B------:R4:W-:Y:S02]  /*08c0*/  STG.E desc[UR6][R10.64+0xe00], R19 ;  /* 0x000e00130a007986 */ /* 0x0009e4000c101906 */
.L_x_34:
[----:B------:R-:W-:Y:S05]  /*08d0*/  @!P1 EXIT ;  /* 0x000000000000994d */ /* 0x000fea0003800000 */
[----:B------:R-:W-:Y:S02]  /*08e0*/  UISETP.GE.U32.AND UP0, UPT, UR5, 0x4, UPT ;  /* 0x000000040500788c */ /* 0x000fe4000bf06070 */
[----:B------:R-:W-:-:S06]  /*08f0*/  ULOP3.LUT UR4, UR4, 0x3, URZ, 0xc0, !UPT ;  /* 0x0000000304047892 */ /* 0x000fcc000f8ec0ff */
[----:B------:R-:W-:Y:S01]  /*0900*/  ISETP.NE.AND P0, PT, RZ, UR4, PT ;  /* 0x00000004ff007c0c */ /* 0x000fe2000bf05270 */
[----:B------:R-:W-:-:S12]  /*0910*/  BRA.U !UP0, `(.L_x_35) ;  /* 0x0000000108407547 */ /* 0x000fd8000b800000 */
[----:B0---4-:R-:W-:-:S04]  /*0920*/  IMAD R11, R7, 0x80, R0 ;  /* 0x00000080070b7824 */ /* 0x011fc800078e0200 */
        /* <DEDUP_REMOVED lines=9> */
[----:B--2---:R-:W-:-:S05]  /*09c0*/  IADD3 R17, PT, PT, R6, 0x1, RZ ;  /* 0x0000000106117810 */ /* 0x004fca0007ffe0ff */
[----:B------:R1:W-:Y:S04]  /*09d0*/  STG.E desc[UR6][R10.64+0x400], R17 ;  /* 0x000400110a007986 */ /* 0x0003e8000c101906 */
[----:B------:R-:W2:Y:S01]  /*09e0*/  LDG.E R6, desc[UR6][R8.64+0x600] ;  /* 0x0006000608067981 */ /* 0x000ea2000c1e1900 */
[----:B------:R-:W-:Y:S01]  /*09f0*/  IADD3 R7, PT, PT, R7, 0x4, RZ ;  /* 0x0000000407077810 */ /* 0x000fe20007ffe0ff */
[----:B--2---:R-:W-:-:S05]  /*0a00*/  VIADD R19, R6, 0x1 ;  /* 0x0000000106137836 */ /* 0x004fca0000000000 */
[----:B------:R1:W-:Y:S02]  /*0a10*/  STG.E desc[UR6][R10.64+0x600], R19 ;  /* 0x000600130a007986 */ /* 0x0003e4000c101906 */
.L_x_35:
[----:B------:R-:W-:Y:S05]  /*0a20*/  @!P0 EXIT ;  /* 0x000000000000894d */ /* 0x000fea0003800000 */
[----:B01--4-:R-:W-:Y:S01]  /*0a30*/  IMAD R11, R7, 0x80, R0 ;  /* 0x00000080070b7824 */ /* 0x013fe200078e0200 */
[----:B------:R-:W-:-:S12]  /*0a40*/  UIADD3 UR4, UPT, UPT, -UR4, URZ, URZ ;  /* 0x000000ff04047290 */ /* 0x000fd8000fffe1ff */
.L_x_36:
[----:B------:R-:W-:-:S06]  /*0a50*/  IMAD.WIDE R8, R11, 0x4, R2 ;  /* 0x000000040b087825 */ /* 0x000fcc00078e0202 */
[----:B------:R-:W2:Y:S01]  /*0a60*/  LDG.E R8, desc[UR6][R8.64] ;  /* 0x0000000608087981 */ /* 0x000ea2000c1e1900 */
[----:B0-----:R-:W-:Y:S01]  /*0a70*/  IMAD.WIDE R6, R11, 0x4, R4 ;  /* 0x000000040b067825 */ /* 0x001fe200078e0204 */
[----:B------:R-:W-:-:S03]  /*0a80*/  UIADD3 UR4, UPT, UPT, UR4, 0x1, URZ ;  /* 0x0000000104047890 */ /* 0x000fc6000fffe0ff */
[----:B------:R-:W-:Y:S01]  /*0a90*/  VIADD R11, R11, 0x80 ;  /* 0x000000800b0b7836 */ /* 0x000fe20000000000 */
[----:B------:R-:W-:Y:S01]  /*0aa0*/  UISETP.NE.AND UP0, UPT, UR4, URZ, UPT ;  /* 0x000000ff0400728c */ /* 0x000fe2000bf05270 */
[----:B--2---:R-:W-:-:S05]  /*0ab0*/  IADD3 R13, PT, PT, R8, 0x1, RZ ;  /* 0x00000001080d7810 */ /* 0x004fca0007ffe0ff */
[----:B------:R0:W-:Y:S03]  /*0ac0*/  STG.E desc[UR6][R6.64], R13 ;  /* 0x0000000d06007986 */ /* 0x0001e6000c101906 */
[----:B------:R-:W-:Y:S05]  /*0ad0*/  BRA.U UP0, `(.L_x_36) ;  /* 0xfffffffd00dc7547 */ /* 0x000fea000b83ffff */
[----:B------:R-:W-:Y:S05]  /*0ae0*/  EXIT ;  /* 0x000000000000794d */ /* 0x000fea0003800000 */
.L_x_31:
[----:B------:R-:W-:-:S13]  /*0af0*/  ISETP.GE.AND P0, PT, R9, 0x1, PT ;  /* 0x000000010900780c */ /* 0x000fda0003f06270 */
[----:B------:R-:W-:Y:S05]  /*0b00*/  @!P0 EXIT ;  /* 0x000000000000894d */ /* 0x000fea0003800000 */
[C---:B------:R-:W-:Y:S02]  /*0b10*/  ISETP.GE.U32.AND P0, PT, R9.reuse, 0x8, PT ;  /* 0x000000080900780c */ /* 0x040fe40003f06070 */
[----:B------:R-:W-:Y:S02]  /*0b20*/  LOP3.LUT R20, R9, 0x7, RZ, 0xc0, !PT ;  /* 0x0000000709147812 */ /* 0x000fe400078ec0ff */
[----:B------:R-:W-:-:S09]  /*0b30*/  MOV R7, RZ ;  /* 0x000000ff00077202 */ /* 0x000fd20000000f00 */
[----:B------:R-:W-:Y:S05]  /*0b40*/  @!P0 BRA `(.L_x_37) ;  /* 0x0000000000d08947 */ /* 0x000fea0003800000 */
[----:B------:R-:W-:Y:S01]  /*0b50*/  LOP3.LUT R7, R9, 0x7ffffff8, RZ, 0xc0, !PT ;  /* 0x7ffffff809077812 */ /* 0x000fe200078ec0ff */
[----:B------:R-:W-:-:S07]  /*0b60*/  IMAD.MOV.U32 R12, RZ, RZ, RZ ;  /* 0x000000ffff0c7224 */ /* 0x000fce00078e00ff */
.L_x_40:
[----:B0-----:R-:W-:-:S04]  /*0b70*/  LEA R13, R12, R0, 0x7 ;  /* 0x000000000c0d7211 */ /* 0x001fc800078e38ff */
        /* <DEDUP_REMOVED lines=10> */
[----:B------:R-:W-:Y:S02]  /*0c20*/  VIADD R21, R13, 0x100 ;  /* 0x000001000d157836 */ /* 0x000fe40000000000 */
[----:B------:R-:W-:-:S03]  /*0c30*/  IMAD.WIDE R10, R11, 0x4, R4 ;  /* 0x000000040b0a7825 */ /* 0x000fc600078e0204 */
[----:B------:R-:W-:Y:S02]  /*0c40*/  ISETP.GE.AND P0, PT, R21, R6, PT ;  /* 0x000000061500720c */ /* 0x000fe40003f06270 */
[----:B--2---:R-:W-:-:S05]  /*0c50*/  @!P1 IADD3 R15, PT, PT, R18, 0x1, RZ ;  /* 0x00000001120f9810 */ /* 0x004fca0007ffe0ff */
[----:B------:R1:W-:Y:S06]  /*0c60*/  @!P1 STG.E desc[UR6][R10.64], R15 ;  /* 0x0000000f0a009986 */ /* 0x0003ec000c101906 */
[----:B------:R-:W2:Y:S01]  /*0c70*/  @!P0 LDG.E R14, desc[UR6][R8.64+0x200] ;  /* 0x00020006080e8981 */ /* 0x000ea2000c1e1900 */
[----:B------:R-:W-:-:S05]  /*0c80*/  VIADD R21, R13, 0x180 ;  /* 0x000001800d157836 */ /* 0x000fca0000000000 */
[----:B------:R-:W-:Y:S02]  /*0c90*/  ISETP.GE.AND P1, PT, R21, R6, PT ;  /* 0x000000061500720c */ /* 0x000fe40003f26270 */
[----:B--2---:R-:W-:-:S05]  /*0ca0*/  @!P0 IADD3 R21, PT, PT, R14, 0x1, RZ ;  /* 0x000000010e158810 */ /* 0x004fca0007ffe0ff */
[----:B------:R-:W-:Y:S06]  /*0cb0*/  @!P0 STG.E desc[UR6][R10.64+0x200], R21 ;  /* 0x000200150a008986 */ /* 0x000fec000c101906 */
[----:B------:R-:W2:Y:S01]  /*0cc0*/  @!P1 LDG.E R14, desc[UR6][R8.64+0x400] ;  /* 0x00040006080e9981 */ /* 0x000ea2000c1e1900 */
[----:B0-----:R-:W-:-:S05]  /*0cd0*/  VIADD R17, R13, 0x200 ;  /* 0x000002000d117836 */ /* 0x001fca0000000000 */
[----:B------:R-:W-:Y:S02]  /*0ce0*/  ISETP.GE.AND P0, PT, R17, R6, PT ;  /* 0x000000061100720c */ /* 0x000fe40003f06270 */
[----:B--2---:R-:W-:-:S05]  /*0cf0*/  @!P1 IADD3 R17, PT, PT, R14, 0x1, RZ ;  /* 0x000000010e119810 */ /* 0x004fca0007ffe0ff */
[----:B------:R0:W-:Y:S06]  /*0d00*/  @!P1 STG.E desc[UR6][R10.64+0x400], R17 ;  /* 0x000400110a009986 */ /* 0x0001ec000c101906 */
[----:B------:R-:W2:Y:S01]  /*0d10*/  @!P0 LDG.E R14, desc[UR6][R8.64+0x600] ;  /* 0x00060006080e8981 */ /* 0x000ea2000c1e1900 */
[----:B-1----:R-:W-:-:S05]  /*0d20*/  VIADD R15, R13, 0x280 ;  /* 0x000002800d0f7836 */ /* 0x002fca0000000000 */
[----:B------:R-:W-:Y:S02]  /*0d30*/  ISETP.GE.AND P1, PT, R15, R6, PT ;  /* 0x000000060f00720c */ /* 0x000fe40003f26270 */
[----:B--2---:R-:W-:-:S05]  /*0d40*/  @!P0 IADD3 R15, PT, PT, R14, 0x1, RZ ;  /* 0x000000010e0f8810 */ /* 0x004fca0007ffe0ff */
[----:B------:R1:W-:Y:S06]  /*0d50*/  @!P0 STG.E desc[UR6][R10.64+0x600], R15 ;  /* 0x0006000f0a008986 */ /* 0x0003ec000c101906 */
[----:B------:R-:W2:Y:S01]  /*0d60*/  @!P1 LDG.E R14, desc[UR6][R8.64+0x800] ;  /* 0x00080006080e9981 */ /* 0x000ea2000c1e1900 */
[----:B------:R-:W-:-:S05]  /*0d70*/  VIADD R19, R13, 0x300 ;  /* 0x000003000d137836 */ /* 0x000fca0000000000 */
[----:B------:R-:W-:Y:S02]  /*0d80*/  ISETP.GE.AND P0, PT, R19, R6, PT ;  /* 0x000000061300720c */ /* 0x000fe40003f06270 */
[----:B--2---:R-:W-:-:S05]  /*0d90*/  @!P1 IADD3 R19, PT, PT, R14, 0x1, RZ ;  /* 0x000000010e139810 */ /* 0x004fca0007ffe0ff */
[----:B------:R1:W-:Y:S06]  /*0da0*/  @!P1 STG.E desc[UR6][R10.64+0x800], R19 ;  /* 0x000800130a009986 */ /* 0x0003ec000c101906 */
[----:B------:R-:W0:Y:S01]  /*0db0*/  @!P0 LDG.E R14, desc[UR6][R8.64+0xa00] ;  /* 0x000a0006080e8981 */ /* 0x000e22000c1e1900 */
[----:B------:R-:W-:Y:S01]  /*0dc0*/  IADD3 R13, PT, PT, R13, 0x380, RZ ;  /* 0x000003800d0d7810 */ /* 0x000fe20007ffe0ff */
[----:B------:R-:W-:Y:S01]  /*0dd0*/  VIADD R12, R12, 0x8 ;  /* 0x000000080c0c7836 */ /* 0x000fe20000000000 */
[----:B------:R-:W-:Y:S04]  /*0de0*/  BSSY.RECONVERGENT B0, `(.L_x_38) ;  /* 0x0000009000007945 */ /* 0x000fe80003800200 */
[----:B------:R-:W-:Y:S01]  /*0df0*/  ISETP.NE.AND P1, PT, R12, R7, PT ;  /* 0x000000070c00720c */ /* 0x000fe20003f25270 */
[----:B0-----:R-:W-:-:S05]  /*0e00*/  @!P0 VIADD R17, R14, 0x1 ;  /* 0x000000010e118836 */ /* 0x001fca0000000000 */
[----:B------:R1:W-:Y:S01]  /*0e10*/  @!P0 STG.E desc[UR6][R10.64+0xa00], R17 ;  /* 0x000a00110a008986 */ /* 0x0003e2000c101906 */
[----:B------:R-:W-:-:S13]  /*0e20*/  ISETP.GE.AND P0, PT, R13, R6, PT ;  /* 0x000000060d00720c */ /* 0x000fda0003f06270 */
[----:B-1----:R-:W-:Y:S05]  /*0e30*/  @P0 BRA `(.L_x_39) ;  /* 0x00000000000c0947 */ /* 0x002fea0003800000 */
[----:B------:R-:W2:Y:S02]  /*0e40*/  LDG.E R8, desc[UR6][R8.64+0xc00] ;  /* 0x000c000608087981 */ /* 0x000ea4000c1e1900 */
[----:B--2---:R-:W-:-:S05]  /*0e50*/  IADD3 R13, PT, PT, R8, 0x1, RZ ;  /* 0x00000001080d7810 */ /* 0x004fca0007ffe0ff */
[----:B------:R0:W-:Y:S02]  /*0e60*/  STG.E desc[UR6][R10.64+0xc00], R13 ;  /* 0x000c000d0a007986 */ /* 0x0001e4000c101906 */
.L_x_39:
[----:B------:R-:W-:Y:S05]  /*0e70*/  BSYNC.RECONVERGENT B0 ;  /* 0x0000000000007941 */ /* 0x000fea0003800200 */
.L_x_38:
[----:B------:R-:W-:Y:S05]  /*0e80*/  @P1 BRA `(.L_x_40) ;  /* 0xfffffffc00381947 */ /* 0x000fea000383ffff */
.L_x_37:
[----:B------:R-:W-:-:S13]  /*0e90*/  ISETP.NE.AND P0, PT, R20, RZ, PT ;  /* 0x000000ff1400720c */ /* 0x000fda0003f05270 */
[----:B------:R-:W-:Y:S05]  /*0ea0*/  @!P0 EXIT ;  /* 0x000000000000894d */ /* 0x000fea0003800000 */
[----:B------:R-:W1:Y:S01]  /*0eb0*/  LDC R8, c[0x0][0x384] ;  /* 0x0000e100ff087b82 */ /* 0x000e620000000800 */
[----:B------:R-:W-:Y:S02]  /*0ec0*/  ISETP.GE.U32.AND P1, PT, R20, 0x4, PT ;  /* 0x000000041400780c */ /* 0x000fe40003f26070 */
[----:B-1----:R-:W-:-:S04]  /*0ed0*/  LOP3.LUT R21, R8, 0x3, RZ, 0xc0, !PT ;  /* 0x0000000308157812 */ /* 0x002fc800078ec0ff */
[----:B------:R-:W-:-:S07]  /*0ee0*/  ISETP.NE.AND P0, PT, R21, RZ, PT ;  /* 0x000000ff1500720c */ /* 0x000fce0003f05270 */
[----:B------:R-:W-:Y:S06]  /*0ef0*/  @!P1 BRA `(.L_x_41) ;  /* 0x0000000000749947 */ /* 0x000fec0003800000 */
[----:B------:R-:W-:-:S05]  /*0f00*/  IMAD R19, R7, 0x80, R0 ;  /* 0x0000008007137824 */ /* 0x000fca00078e0200 */
[----:B------:R-:W-:-:S13]  /*0f10*/  ISETP.GE.AND P2, PT, R19, R6, PT ;  /* 0x000000061300720c */ /* 0x000fda0003f46270 */
[----:B0-----:R-:W-:-:S06]  /*0f20*/  @!P2 IMAD.WIDE R10, R19, 0x4, R2 ;  /* 0x00000004130aa825 */ /* 0x001fcc00078e0202 */
        /* <DEDUP_REMOVED lines=8> */
[----:B------:R-:W-:Y:S01]  /*0fb0*/  IADD3 R25, PT, PT, R19, 0x100, RZ ;  /* 0x0000010013197810 */ /* 0x000fe20007ffe0ff */
[----:B------:R-:W-:-:S03]  /*0fc0*/  @!P1 IMAD.WIDE R16, R17, 0x4, R4 ;  /* 0x0000000411109825 */ /* 0x000fc600078e0204 */
[----:B------:R-:W-:-:S13]  /*0fd0*/  ISETP.GE.AND P2, PT, R25, R6, PT ;  /* 0x000000061900720c */ /* 0x000fda0003f46270 */
[----:B------:R-:W-:-:S04]  /*0fe0*/  @!P2 IMAD.WIDE R10, R25, 0x4, R2 ;  /* 0x00000004190aa825 */ /* 0x000fc800078e0202 */
[----:B--2---:R-:W-:-:S05]  /*0ff0*/  @!P1 VIADD R23, R14, 0x1 ;  /* 0x000000010e179836 */ /* 0x004fca0000000000 */
[----:B------:R1:W-:Y:S04]  /*1000*/  @!P1 STG.E desc[UR6][R16.64], R23 ;  /* 0x0000001710009986 */ /* 0x0003e8000c101906 */
[----:B------:R-:W2:Y:S01]  /*1010*/  @!P2 LDG.E R10, desc[UR6][R10.64] ;  /* 0x000000060a0aa981 */ /* 0x000ea2000c1e1900 */
[----:B------:R-:W-:Y:S01]  /*1020*/  IADD3 R19, PT, PT, R19, 0x180, RZ ;  /* 0x0000018013137810 */ /* 0x000fe20007ffe0ff */
        /* <DEDUP_REMOVED lines=10> */
.L_x_41:
[----:B------:R-:W-:Y:S05]  /*10d0*/  @!P0 EXIT ;  /* 0x000000000000894d */ /* 0x000fea0003800000 */
[----:B------:R-:W-:Y:S02]  /*10e0*/  ISETP.NE.AND P1, PT, R21, 0x1, PT ;  /* 0x000000011500780c */ /* 0x000fe40003f25270 */
[----:B------:R-:W-:-:S04]  /*10f0*/  LOP3.LUT R8, R8, 0x1, RZ, 0xc0, !PT ;  /* 0x0000000108087812 */ /* 0x000fc800078ec0ff */
[----:B------:R-:W-:-:S07]  /*1100*/  ISETP.NE.U32.AND P0, PT, R8, 0x1, PT ;  /* 0x000000010800780c */ /* 0x000fce0003f05070 */
[----:B------:R-:W-:Y:S06]  /*1110*/  @!P1 BRA `(.L_x_42) ;  /* 0x00000000003c9947 */ /* 0x000fec0003800000 */
[----:B0-----:R-:W-:-:S04]  /*1120*/  LEA R11, R7, R0, 0x7 ;  /* 0x00000000070b7211 */ /* 0x001fc800078e38ff */
[----:B------:R-:W-:-:S13]  /*1130*/  ISETP.GE.AND P1, PT, R11, R6, PT ;  /* 0x000000060b00720c */ /* 0x000fda0003f26270 */
[----:B-1----:R-:W-:-:S06]  /*1140*/  @!P1 IMAD.WIDE R8, R11, 0x4, R2 ;  /* 0x000000040b089825 */ /* 0x002fcc00078e0202 */
[----:B------:R-:W2:Y:S01]  /*1150*/  @!P1 LDG.E R8, desc[UR6][R8.64] ;  /* 0x0000000608089981 */ /* 0x000ea2000c1e1900 */
[C---:B------:R-:W-:Y:S02]  /*1160*/  VIADD R15, R11.reuse, 0x80 ;  /* 0x000000800b0f7836 */ /* 0x040fe40000000000 */
[----:B------:R-:W-:-:S03]  /*1170*/  @!P1 IMAD.WIDE R10, R11, 0x4, R4 ;  /* 0x000000040b0a9825 */ /* 0x000fc600078e0204 */
[----:B------:R-:W-:-:S13]  /*1180*/  ISETP.GE.AND P2, PT, R15, R6, PT ;  /* 0x000000060f00720c */ /* 0x000fda0003f46270 */
[----:B------:R-:W-:Y:S01]  /*1190*/  @!P2 IMAD.WIDE R12, R15, 0x4, R2 ;  /* 0x000000040f0ca825 */ /* 0x000fe200078e0202 */
[----:B--2---:R-:W-:-:S05]  /*11a0*/  @!P1 IADD3 R17, PT, PT, R8, 0x1, RZ ;  /* 0x0000000108119810 */ /* 0x004fca0007ffe0ff */
[----:B------:R2:W-:Y:S04]  /*11b0*/  @!P1 STG.E desc[UR6][R10.64], R17 ;  /* 0x000000110a009986 */ /* 0x0005e8000c101906 */
[----:B------:R-:W3:Y:S01]  /*11c0*/  @!P2 LDG.E R12, desc[UR6][R12.64] ;  /* 0x000000060c0ca981 */ /* 0x000ee2000c1e1900 */
[----:B------:R-:W-:Y:S01]  /*11d0*/  @!P2 IMAD.WIDE R14, R15, 0x4, R4 ;  /* 0x000000040f0ea825 */ /* 0x000fe200078e0204 */
[----:B------:R-:W-:-:S03]  /*11e0*/  IADD3 R7, PT, PT, R7, 0x2, RZ ;  /* 0x0000000207077810 */ /* 0x000fc60007ffe0ff */
[----:B---3--:R-:W-:-:S05]  /*11f0*/  @!P2 VIADD R19, R12, 0x1 ;  /* 0x000000010c13a836 */ /* 0x008fca0000000000 */
[----:B------:R2:W-:Y:S02]  /*1200*/  @!P2 STG.E desc[UR6][R14.64], R19 ;  /* 0x000000130e00a986 */ /* 0x0005e4000c101906 */
.L_x_42:
[----:B------:R-:W-:Y:S05]  /*1210*/  @P0 EXIT ;  /* 0x000000000000094d */ /* 0x000fea0003800000 */
[----:B------:R-:W-:-:S05]  /*1220*/  IMAD R7, R7, 0x80, R0 ;  /* 0x0000008007077824 */ /* 0x000fca00078e0200 */
[----:B------:R-:W-:-:S13]  /*1230*/  ISETP.GE.AND P0, PT, R7, R6, PT ;  /* 0x000000060700720c */ /* 0x000fda0003f06270 */
[----:B------:R-:W-:Y:S05]  /*1240*/  @P0 EXIT ;  /* 0x000000000000094d */ /* 0x000fea0003800000 */
[----:B------:R-:W-:-:S06]  /*1250*/  IMAD.WIDE R2, R7, 0x4, R2 ;  /* 0x0000000407027825 */ /* 0x000fcc00078e0202 */
[----:B------:R-:W3:Y:S01]  /*1260*/  LDG.E R2, desc[UR6][R2.64] ;  /* 0x0000000602027981 */ /* 0x000ee2000c1e1900 */
[----:B------:R-:W-:Y:S01]  /*1270*/  IMAD.WIDE R4, R7, 0x4, R4 ;  /* 0x0000000407047825 */ /* 0x000fe200078e0204 */
[----:B---3--:R-:W-:-:S05]  /*1280*/  IADD3 R7, PT, PT, R2, 0x1, RZ ;  /* 0x0000000102077810 */ /* 0x008fca0007ffe0ff */
[----:B------:R-:W-:Y:S01]  /*1290*/  STG.E desc[UR6][R4.64], R7 ;  /* 0x0000000704007986 */ /* 0x000fe2000c101906 */
[----:B------:R-:W-:Y:S05]  /*12a0*/  EXIT ;  /* 0x000000000000794d */ /* 0x000fea0003800000 */
.L_x_43:
        /* <DEDUP_REMOVED lines=13> */
.L_x_48:


//--------------------- .text._ZN3cub18CUB_300001_SM_10006detail8for_each13static_kernelINS2_12policy_hub_t12policy_500_tEmN6thrust24THRUST_300001_SM_1000_NS8cuda_cub20__uninitialized_fill7functorINS7_10device_ptrIiEEiEEEEvT0_T1_ --------------------------
	.section	.text._ZN3cub18CUB_300001_SM_10006detail8for_each13static_kernelINS2_12policy_hub_t12policy_500_tEmN6thrust24THRUST_300001_SM_1000_NS8cuda_cub20__uninitialized_fill7functorINS7_10device_ptrIiEEiEEEEvT0_T1_,"ax",@progbits
	.align	128
        .global         _ZN3cub18CUB_300001_SM_10006detail8for_each13static_kernelINS2_12policy_hub_t12policy_500_tEmN6thrust24THRUST_300001_SM_1000_NS8cuda_cub20__uninitialized_fill7functorINS7_10device_ptrIiEEiEEEEvT0_T1_
        .type           _ZN3cub18CUB_300001_SM_10006detail8for_each13static_kernelINS2_12policy_hub_t12policy_500_tEmN6thrust24THRUST_300001_SM_1000_NS8cuda_cub20__uninitialized_fill7functorINS7_10device_ptrIiEEiEEEEvT0_T1_,@function
        .size           _ZN3cub18CUB_300001_SM_10006detail8for_each13static_kernelINS2_12policy_hub_t12policy_500_tEmN6thrust24THRUST_300001_SM_1000_NS8cuda_cub20__uninitialized_fill7functorINS7_10device_ptrIiEEiEEEEvT0_T1_,(.L_x_49 - _ZN3cub18CUB_300001_SM_10006detail8for_each13static_kernelINS2_12policy_hub_t12policy_500_tEmN6thrust24THRUST_300001_SM_1000_NS8cuda_cub20__uninitialized_fill7functorINS7_10device_ptrIiEEiEEEEvT0_T1_)
        .other          _ZN3cub18CUB_300001_SM_10006detail8for_each13static_kernelINS2_12policy_hub_t12policy_500_tEmN6thrust24THRUST_300001_SM_1000_NS8cuda_cub20__uninitialized_fill7functorINS7_10device_ptrIiEEiEEEEvT0_T1_,@"STO_CUDA_ENTRY STV_DEFAULT"
_ZN3cub18CUB_300001_SM_10006detail8for_each13static_kernelINS2_12policy_hub_t12policy_500_tEmN6thrust24THRUST_300001_SM_1000_NS8cuda_cub20__uninitialized_fill7functorINS7_10device_ptrIiEEiEEEEvT0_T1_:
.text._ZN3cub18CUB_300001_SM_10006detail8for_each13static_kernelINS2_12policy_hub_t12policy_500_tEmN6thrust24THRUST_300001_SM_1000_NS8cuda_cub20__uninitialized_fill7functorINS7_10device_ptrIiEEiEEEEvT0_T1_:
[----:B------:R-:W-:Y:S08]  /*0000*/  LDC R1, c[0x0][0x37c] ;  /* 0x0000df00ff017b82 */ /* 0x000ff00000000800 */
[----:B------:R-:W0:Y:S01]  /*0010*/  S2UR UR4, SR_CTAID.X ;  /* 0x00000000000479c3 */ /* 0x000e220000002500 */
[----:B------:R-:W1:Y:S01]  /*0020*/  LDCU.64 UR6, c[0x0][0x380] ;  /* 0x00007000ff0677ac */ /* 0x000e620008000a00 */
[----:B------:R-:W2:Y:S01]  /*0030*/  LDCU.64 UR8, c[0x0][0x358] ;  /* 0x00006b00ff0877ac */ /* 0x000ea20008000a00 */
[----:B0-----:R-:W-:-:S04]  /*0040*/  UIMAD.WIDE.U32 UR4, UR4, 0x200, URZ ;  /* 0x00000200040478a5 */ /* 0x001fc8000f8e00ff */
[----:B-1----:R-:W-:-:S04]  /*0050*/  UIADD3 UR6, UP0, UPT, -UR4, UR6, URZ ;  /* 0x0000000604067290 */ /* 0x002fc8000ff1e1ff */
[----:B------:R-:W-:Y:S02]  /*0060*/  UIADD3.X UR7, UPT, UPT, ~UR5, UR7, URZ, UP0, !UPT ;  /* 0x0000000705077290 */ /* 0x000fe400087fe5ff */
[----:B------:R-:W-:-:S04]  /*0070*/  UISETP.GE.U32.AND UP0, UPT, UR6, 0x200, UPT ;  /* 0x000002000600788c */ /* 0x000fc8000bf06070 */
[----:B------:R-:W-:-:S09]  /*0080*/  UISETP.GE.U32.AND.EX UP0, UPT, UR7, URZ, UPT, UP0 ;  /* 0x000000ff0700728c */ /* 0x000fd2000bf06100 */
[----:B--2---:R-:W-:Y:S05]  /*0090*/  BRA.U !UP0, `(.L_x_44) ;  /* 0x0000000108287547 */ /* 0x004fea000b800000 */
[----:B------:R-:W0:Y:S01]  /*00a0*/  S2R R0, SR_TID.X ;  /* 0x0000000000007919 */ /* 0x000e220000002100 */
[----:B------:R-:W1:Y:S01]  /*00b0*/  LDCU.64 UR6, c[0x0][0x388] ;  /* 0x00007100ff0677ac */ /* 0x000e620008000a00 */
[----:B------:R-:W2:Y:S01]  /*00c0*/  LDC R5, c[0x0][0x390] ;  /* 0x0000e400ff057b82 */ /* 0x000ea20000000800 */
[----:B0-----:R-:W-:-:S05]  /*00d0*/  IADD3 R0, P0, PT, R0, UR4, RZ ;  /* 0x0000000400007c10 */ /* 0x001fca000ff1e0ff */
[----:B------:R-:W-:Y:S01]  /*00e0*/  IMAD.X R3, RZ, RZ, UR5, P0 ;  /* 0x00000005ff037e24 */ /* 0x000fe200080e06ff */
[----:B-1----:R-:W-:-:S04]  /*00f0*/  LEA R2, P0, R0, UR6, 0x2 ;  /* 0x0000000600027c11 */ /* 0x002fc8000f8010ff */
[----:B------:R-:W-:-:S05]  /*0100*/  LEA.HI.X R3, R0, UR7, R3, 0x2, P0 ;  /* 0x0000000700037c11 */ /* 0x000fca00080f1403 */
[----:B--2---:R-:W-:Y:S04]  /*0110*/  STG.E desc[UR8][R2.64], R5 ;  /* 0x0000000502007986 */ /* 0x004fe8000c101908 */
[----:B------:R-:W-:Y:S01]  /*0120*/  STG.E desc[UR8][R2.64+0x400], R5 ;  /* 0x0004000502007986 */ /* 0x000fe2000c101908 */
[----:B------:R-:W-:Y:S05]  /*0130*/  EXIT ;  /* 0x000000000000794d */ /* 0x000fea0003800000 */
.L_x_44:
[----:B------:R-:W0:Y:S01]  /*0140*/  S2R R0, SR_TID.X ;  /* 0x0000000000007919 */ /* 0x000e220000002100 */
[----:B------:R-:W-:Y:S01]  /*0150*/  IMAD.U32 R2, RZ, RZ, UR7 ;  /* 0x00000007ff027e24 */ /* 0x000fe2000f8e00ff */
[----:B------:R-:W1:Y:S01]  /*0160*/  LDCU.64 UR10, c[0x0][0x388] ;  /* 0x00007100ff0a77ac */ /* 0x000e620008000a00 */
[----:B------:R-:W-:Y:S01]  /*0170*/  IMAD.U32 R4, RZ, RZ, UR7 ;  /* 0x00000007ff047e24 */ /* 0x000fe2000f8e00ff */
[----:B0-----:R-:W-:-:S04]  /*0180*/  ISETP.LT.U32.AND P0, PT, R0, UR6, PT ;  /* 0x0000000600007c0c */ /* 0x001fc8000bf01070 */
[----:B------:R-:W-:Y:S01]  /*0190*/  ISETP.GT.U32.AND.EX P0, PT, R2, RZ, PT, P0 ;  /* 0x000000ff0200720c */ /* 0x000fe20003f04100 */
[C---:B------:R-:W-:Y:S01]  /*01a0*/  VIADD R2, R0.reuse, 0x100 ;  /* 0x0000010000027836 */ /* 0x040fe20000000000 */
[----:B------:R-:W-:-:S04]  /*01b0*/  IADD3 R0, P2, PT, R0, UR4, RZ ;  /* 0x0000000400007c10 */ /* 0x000fc8000ff5e0ff */
[----:B------:R-:W-:Y:S01]  /*01c0*/  ISETP.LT.U32.AND P1, PT, R2, UR6, PT ;  /* 0x0000000602007c0c */ /* 0x000fe2000bf21070 */
[----:B------:R-:W-:Y:S01]  /*01d0*/  IMAD.X R3, RZ, RZ, UR5, P2 ;  /* 0x00000005ff037e24 */ /* 0x000fe200090e06ff */
[----:B-1----:R-:W-:Y:S02]  /*01e0*/  LEA R2, P2, R0, UR10, 0x2 ;  /* 0x0000000a00027c11 */ /* 0x002fe4000f8410ff */
[----:B------:R-:W-:Y:S02]  /*01f0*/  ISETP.GT.U32.AND.EX P1, PT, R4, RZ, PT, P1 ;  /* 0x000000ff0400720c */ /* 0x000fe40003f24110 */
[----:B------:R-:W-:Y:S01]  /*0200*/  LEA.HI.X R3, R0, UR11, R3, 0x2, P2 ;  /* 0x0000000b00037c11 */ /* 0x000fe200090f1403 */
[----:B------:R-:W0:Y:S04]  /*0210*/  @P0 LDC R5, c[0x0][0x390] ;  /* 0x0000e400ff050b82 */ /* 0x000e280000000800 */
[----:B0-----:R0:W-:Y:S06]  /*0220*/  @P0 STG.E desc[UR8][R2.64], R5 ;  /* 0x0000000502000986 */ /* 0x0011ec000c101908 */
[----:B------:R-:W-:Y:S05]  /*0230*/  @!P1 EXIT ;  /* 0x000000000000994d */ /* 0x000fea0003800000 */
[----:B0-----:R-:W0:Y:S02]  /*0240*/  LDC R5, c[0x0][0x390] ;  /* 0x0000e400ff057b82 */ /* 0x001e240000000800 */
[----:B0-----:R-:W-:Y:S01]  /*0250*/  STG.E desc[UR8][R2.64+0x400], R5 ;  /* 0x0004000502007986 */ /* 0x001fe2000c101908 */
[----:B------:R-:W-:Y:S05]  /*0260*/  EXIT ;  /* 0x000000000000794d */ /* 0x000fea0003800000 */
.L_x_45:
        /* <DEDUP_REMOVED lines=9> */
.L_x_49:


//--------------------- .text._ZN3cub18CUB_300001_SM_10006detail11EmptyKernelIvEEvv --------------------------
	.section	.text._ZN3cub18CUB_300001_SM_10006detail11EmptyKernelIvEEvv,"ax",@progbits
	.align	128
        .global         _ZN3cub18CUB_300001_SM_10006detail11EmptyKernelIvEEvv
        .type           _ZN3cub18CUB_300001_SM_10006detail11EmptyKernelIvEEvv,@function
        .size           _ZN3cub18CUB_300001_SM_10006detail11EmptyKernelIvEEvv,(.L_x_50 - _ZN3cub18CUB_300001_SM_10006detail11EmptyKernelIvEEvv)
        .other          _ZN3cub18CUB_300001_SM_10006detail11EmptyKernelIvEEvv,@"STO_CUDA_ENTRY STV_DEFAULT"
_ZN3cub18CUB_300001_SM_10006detail11EmptyKernelIvEEvv:
.text._ZN3cub18CUB_300001_SM_10006detail11EmptyKernelIvEEvv:
[----:B------:R-:W-:Y:S01]  /*0000*/  LDC R1, c[0x0][0x37c] ;  /* 0x0000df00ff017b82 */ /* 0x000fe20000000800 */
[----:B------:R-:W-:Y:S05]  /*0010*/  EXIT ;  /* 0x000000000000794d */ /* 0x000fea0003800000 */
.L_x_46:
        /* <DEDUP_REMOVED lines=14> */
.L_x_50:


//--------------------- .nv.shared.reserved.0     --------------------------
	.section	.nv.shared.reserved.0,"aw",@nobits
	.weak		__nv_reservedSMEM_offset_0_alias
	.size		__nv_reservedSMEM_offset_0_alias, 0, 64
	.other		__nv_reservedSMEM_offset_0_alias,@"STO_CUDA_RESERVED_SHARED STV_DEFAULT"
__nv_reservedSMEM_offset_0_alias:
	.zero		0
	.zero		64


//--------------------- .nv.global                --------------------------
	.section	.nv.global,"aw",@nobits
.nv.global:
	.type		_ZN30_INTERNAL_3143a5ca_4_k_cu_main6thrust24THRUST_300001_SM_1000_NS3seqE,@object
	.size		_ZN30_INTERNAL_3143a5ca_4_k_cu_main6thrust24THRUST_300001_SM_1000_NS3seqE,(_ZN30_INTERNAL_3143a5ca_4_k_cu_main4cuda3std3__48in_placeE - _ZN30_INTERNAL_3143a5ca_4_k_cu_main6thrust24THRUST_300001_SM_1000_NS3seqE)
_ZN30_INTERNAL_3143a5ca_4_k_cu_main6thrust24THRUST_300001_SM_1000_NS3seqE:
	.zero		1
	.type		_ZN30_INTERNAL_3143a5ca_4_k_cu_main4cuda3std3__48in_placeE,@object
	.size		_ZN30_INTERNAL_3143a5ca_4_k_cu_main4cuda3std3__48in_placeE,(_ZN30_INTERNAL_3143a5ca_4_k_cu_main4cuda3std6ranges3__45__cpo4sizeE - _ZN30_INTERNAL_3143a5ca_4_k_cu_main4cuda3std3__48in_placeE)
_ZN30_INTERNAL_3143a5ca_4_k_cu_main4cuda3std3__48in_placeE:
	.zero		1
	.type		_ZN30_INTERNAL_3143a5ca_4_k_cu_main4cuda3std6ranges3__45__cpo4sizeE,@object
	.size		_ZN30_INTERNAL_3143a5ca_4_k_cu_main4cuda3std6ranges3__45__cpo4sizeE,(_ZN30_INTERNAL_3143a5ca_4_k_cu_main6thrust24THRUST_300001_SM_1000_NS12placeholders2_3E - _ZN30_INTERNAL_3143a5ca_4_k_cu_main4cuda3std6ranges3__45__cpo4sizeE)
_ZN30_INTERNAL_3143a5ca_4_k_cu_main4cuda3std6ranges3__45__cpo4sizeE:
	.zero		1
	.type		_ZN30_INTERNAL_3143a5ca_4_k_cu_main6thrust24THRUST_300001_SM_1000_NS12placeholders2_3E,@object
	.size		_ZN30_INTERNAL_3143a5ca_4_k_cu_main6thrust24THRUST_300001_SM_1000_NS12placeholders2_3E,(_ZN30_INTERNAL_3143a5ca_4_k_cu_main4cuda3std3__45__cpo6cbeginE - _ZN30_INTERNAL_3143a5ca_4_k_cu_main6thrust24THRUST_300001_SM_1000_NS12placeholders2_3E)
_ZN30_INTERNAL_3143a5ca_4_k_cu_main6thrust24THRUST_300001_SM_1000_NS12placeholders2_3E:
	.zero		1
	.type		_ZN30_INTERNAL_3143a5ca_4_k_cu_main4cuda3std3__45__cpo6cbeginE,@object
	.size		_ZN30_INTERNAL_3143a5ca_4_k_cu_main4cuda3std3__45__cpo6cbeginE,(_ZN30_INTERNAL_3143a5ca_4_k_cu_main4cuda3std6ranges3__45__cpo6cbeginE - _ZN30_INTERNAL_3143a5ca_4_k_cu_main4cuda3std3__45__cpo6cbeginE)
_ZN30_INTERNAL_3143a5ca_4_k_cu_main4cuda3std3__45__cpo6cbeginE:
	.zero		1
	.type		_ZN30_INTERNAL_3143a5ca_4_k_cu_main4cuda3std6ranges3__45__cpo6cbeginE,@object
	.size		_ZN30_INTERNAL_3143a5ca_4_k_cu_main4cuda3std6ranges3__45__cpo6cbeginE,(_ZN30_INTERNAL_3143a5ca_4_k_cu_main6thrust24THRUST_300001_SM_1000_NS12placeholders2_7E - _ZN30_INTERNAL_3143a5ca_4_k_cu_main4cuda3std6ranges3__45__cpo6cbeginE)
_ZN30_INTERNAL_3143a5ca_4_k_cu_main4cuda3std6ranges3__45__cpo6cbeginE:
	.zero		1
	.type		_ZN30_INTERNAL_3143a5ca_4_k_cu_main6thrust24THRUST_300001_SM_1000_NS12placeholders2_7E,@object
	.size		_ZN30_INTERNAL_3143a5ca_4_k_cu_main6thrust24THRUST_300001_SM_1000_NS12placeholders2_7E,(_ZN30_INTERNAL_3143a5ca_4_k_cu_main4cuda3std3__45__cpo7crbeginE - _ZN30_INTERNAL_3143a5ca_4_k_cu_main6thrust24THRUST_300001_SM_1000_NS12placeholders2_7E)
_ZN30_INTERNAL_3143a5ca_4_k_cu_main6thrust24THRUST_300001_SM_1000_NS12placeholders2_7E:
	.zero		1
	.type		_ZN30_INTERNAL_3143a5ca_4_k_cu_main4cuda3std3__45__cpo7crbeginE,@object
	.size		_ZN30_INTERNAL_3143a5ca_4_k_cu_main4cuda3std3__45__cpo7crbeginE,(_ZN30_INTERNAL_3143a5ca_4_k_cu_main4cuda3std6ranges3__45__cpo4nextE - _ZN30_INTERNAL_3143a5ca_4_k_cu_main4cuda3std3__45__cpo7crbeginE)
_ZN30_INTERNAL_3143a5ca_4_k_cu_main4cuda3std3__45__cpo7crbeginE:
	.zero		1
	.type		_ZN30_INTERNAL_3143a5ca_4_k_cu_main4cuda3std6ranges3__45__cpo4nextE,@object
	.size		_ZN30_INTERNAL_3143a5ca_4_k_cu_main4cuda3std6ranges3__45__cpo4nextE,(_ZN30_INTERNAL_3143a5ca_4_k_cu_main4cuda3std6ranges3__45__cpo4swapE - _ZN30_INTERNAL_3143a5ca_4_k_cu_main4cuda3std6ranges3__45__cpo4nextE)
_ZN30_INTERNAL_3143a5ca_4_k_cu_main4cuda3std6ranges3__45__cpo4nextE:
	.zero		1
	.type		_ZN30_INTERNAL_3143a5ca_4_k_cu_main4cuda3std6ranges3__45__cpo4swapE,@object
	.size		_ZN30_INTERNAL_3143a5ca_4_k_cu_main4cuda3std6ranges3__45__cpo4swapE,(_ZN30_INTERNAL_3143a5ca_4_k_cu_main6thrust24THRUST_300001_SM_1000_NS8cuda_cub10par_nosyncE - _ZN30_INTERNAL_3143a5ca_4_k_cu_main4cuda3std6ranges3__45__cpo4swapE)
_ZN30_INTERNAL_3143a5ca_4_k_cu_main4cuda3std6ranges3__45__cpo4swapE:
	.zero		1
	.type		_ZN30_INTERNAL_3143a5ca_4_k_cu_main6thrust24THRUST_300001_SM_1000_NS8cuda_cub10par_nosyncE,@object
	.size		_ZN30_INTERNAL_3143a5ca_4_k_cu_main6thrust24THRUST_300001_SM_1000_NS8cuda_cub10par_nosyncE,(_ZN30_INTERNAL_3143a5ca_4_k_cu_main6thrust24THRUST_300001_SM_1000_NS12placeholders2_9E - _ZN30_INTERNAL_3143a5ca_4_k_cu_main6thrust24THRUST_300001_SM_1000_NS8cuda_cub10par_nosyncE)
_ZN30_INTERNAL_3143a5ca_4_k_cu_main6thrust24THRUST_300001_SM_1000_NS8cuda_cub10par_nosyncE:
	.zero		1
	.type		_ZN30_INTERNAL_3143a5ca_4_k_cu_main6thrust24THRUST_300001_SM_1000_NS12placeholders2_9E,@object
	.size		_ZN30_INTERNAL_3143a5ca_4_k_cu_main6thrust24THRUST_300001_SM_1000_NS12placeholders2_9E,(_ZN30_INTERNAL_3143a5ca_4_k_cu_main4cuda3std3__432_GLOBAL__N__3143a5ca_4_k_cu_main6ignoreE - _ZN30_INTERNAL_3143a5ca_4_k_cu_main6thrust24THRUST_300001_SM_1000_NS12placeholders2_9E)
_ZN30_INTERNAL_3143a5ca_4_k_cu_main6thrust24THRUST_300001_SM_1000_NS12placeholders2_9E:
	.zero		1
	.type		_ZN30_INTERNAL_3143a5ca_4_k_cu_main4cuda3std3__432_GLOBAL__N__3143a5ca_4_k_cu_main6ignoreE,@object
	.size		_ZN30_INTERNAL_3143a5ca_4_k_cu_main4cuda3std3__432_GLOBAL__N__3143a5ca_4_k_cu_main6ignoreE,(_ZN30_INTERNAL_3143a5ca_4_k_cu_main4cuda3std6ranges3__45__cpo4dataE - _ZN30_INTERNAL_3143a5ca_4_k_cu_main4cuda3std3__432_GLOBAL__N__3143a5ca_4_k_cu_main6ignoreE)
_ZN30_INTERNAL_3143a5ca_4_k_cu_main4cuda3std3__432_GLOBAL__N__3143a5ca_4_k_cu_main6ignoreE:
	.zero		1
	.type		_ZN30_INTERNAL_3143a5ca_4_k_cu_main4cuda3std6ranges3__45__cpo4dataE,@object
	.size		_ZN30_INTERNAL_3143a5ca_4_k_cu_main4cuda3std6ranges3__45__cpo4dataE,(_ZN30_INTERNAL_3143a5ca_4_k_cu_main6thrust24THRUST_300001_SM_1000_NS12placeholders2_1E - _ZN30_INTERNAL_3143a5ca_4_k_cu_main4cuda3std6ranges3__45__cpo4dataE)
_ZN30_INTERNAL_3143a5ca_4_k_cu_main4cuda3std6ranges3__45__cpo4dataE:
	.zero		1
	.type		_ZN30_INTERNAL_3143a5ca_4_k_cu_main6thrust24THRUST_300001_SM_1000_NS12placeholders2_1E,@object
	.size		_ZN30_INTERNAL_3143a5ca_4_k_cu_main6thrust24THRUST_300001_SM_1000_NS12placeholders2_1E,(_ZN30_INTERNAL_3143a5ca_4_k_cu_main4cuda3std3__45__cpo5beginE - _ZN30_INTERNAL_3143a5ca_4_k_cu_main6thrust24THRUST_300001_SM_1000_NS12placeholders2_1E)
_ZN30_INTERNAL_3143a5ca_4_k_cu_main6thrust24THRUST_300001_SM_1000_NS12placeholders2_1E:
	.zero		1
	.type		_ZN30_INTERNAL_3143a5ca_4_k_cu_main4cuda3std3__45__cpo5beginE,@object
	.size		_ZN30_INTERNAL_3143a5ca_4_k_cu_main4cuda3std3__45__cpo5beginE,(_ZN30_INTERNAL_3143a5ca_4_k_cu_main4cuda3std6ranges3__45__cpo5beginE - _ZN30_INTERNAL_3143a5ca_4_k_cu_main4cuda3std3__45__cpo5beginE)
_ZN30_INTERNAL_3143a5ca_4_k_cu_main4cuda3std3__45__cpo5beginE:
	.zero		1
	.type		_ZN30_INTERNAL_3143a5ca_4_k_cu_main4cuda3std6ranges3__45__cpo5beginE,@object
	.size		_ZN30_INTERNAL_3143a5ca_4_k_cu_main4cuda3std6ranges3__45__cpo5beginE,(_ZN30_INTERNAL_3143a5ca_4_k_cu_main6thrust24THRUST_300001_SM_1000_NS12placeholders2_5E - _ZN30_INTERNAL_3143a5ca_4_k_cu_main4cuda3std6ranges3__45__cpo5beginE)
_ZN30_INTERNAL_3143a5ca_4_k_cu_main4cuda3std6ranges3__45__cpo5beginE:
	.zero		1
	.type		_ZN30_INTERNAL_3143a5ca_4_k_cu_main6thrust24THRUST_300001_SM_1000_NS12placeholders2_5E,@object
	.size		_ZN30_INTERNAL_3143a5ca_4_k_cu_main6thrust24THRUST_300001_SM_1000_NS12placeholders2_5E,(_ZN30_INTERNAL_3143a5ca_4_k_cu_main4cuda3std3__45__cpo6rbeginE - _ZN30_INTERNAL_3143a5ca_4_k_cu_main6thrust24THRUST_300001_SM_1000_NS12placeholders2_5E)
_ZN30_INTERNAL_3143a5ca_4_k_cu_main6thrust24THRUST_300001_SM_1000_NS12placeholders2_5E:
	.zero		1
	.type		_ZN30_INTERNAL_3143a5ca_4_k_cu_main4cuda3std3__45__cpo6rbeginE,@object
	.size		_ZN30_INTERNAL_3143a5ca_4_k_cu_main4cuda3std3__45__cpo6rbeginE,(_ZN30_INTERNAL_3143a5ca_4_k_cu_main4cuda3std6ranges3__45__cpo7advanceE - _ZN30_INTERNAL_3143a5ca_4_k_cu_main4cuda3std3__45__cpo6rbeginE)
_ZN30_INTERNAL_3143a5ca_4_k_cu_main4cuda3std3__45__cpo6rbeginE:
	.zero		1
	.type		_ZN30_INTERNAL_3143a5ca_4_k_cu_main4cuda3std6ranges3__45__cpo7advanceE,@object
	.size		_ZN30_INTERNAL_3143a5ca_4_k_cu_main4cuda3std6ranges3__45__cpo7advanceE,(_ZN30_INTERNAL_3143a5ca_4_k_cu_main4cuda3std3__47nulloptE - _ZN30_INTERNAL_3143a5ca_4_k_cu_main4cuda3std6ranges3__45__cpo7advanceE)
_ZN30_INTERNAL_3143a5ca_4_k_cu_main4cuda3std6ranges3__45__cpo7advanceE:
	.zero		1
	.type		_ZN30_INTERNAL_3143a5ca_4_k_cu_main4cuda3std3__47nulloptE,@object
	.size		_ZN30_INTERNAL_3143a5ca_4_k_cu_main4cuda3std3__47nulloptE,(_ZN30_INTERNAL_3143a5ca_4_k_cu_main4cuda3std6ranges3__45__cpo8distanceE - _ZN30_INTERNAL_3143a5ca_4_k_cu_main4cuda3std3__47nulloptE)
_ZN30_INTERNAL_3143a5ca_4_k_cu_main4cuda3std3__47nulloptE:
	.zero		1
	.type		_ZN30_INTERNAL_3143a5ca_4_k_cu_main4cuda3std6ranges3__45__cpo8distanceE,@object
	.size		_ZN30_INTERNAL_3143a5ca_4_k_cu_main4cuda3std6ranges3__45__cpo8distanceE,(_ZN30_INTERNAL_3143a5ca_4_k_cu_main6thrust24THRUST_300001_SM_1000_NS12placeholders3_10E - _ZN30_INTERNAL_3143a5ca_4_k_cu_main4cuda3std6ranges3__45__cpo8distanceE)
_ZN30_INTERNAL_3143a5ca_4_k_cu_main4cuda3std6ranges3__45__cpo8distanceE:
	.zero		1
	.type		_ZN30_INTERNAL_3143a5ca_4_k_cu_main6thrust24THRUST_300001_SM_1000_NS12placeholders3_10E,@object
	.size		_ZN30_INTERNAL_3143a5ca_4_k_cu_main6thrust24THRUST_300001_SM_1000_NS12placeholders3_10E,(_ZN30_INTERNAL_3143a5ca_4_k_cu_main4cuda3std3__419piecewise_constructE - _ZN30_INTERNAL_3143a5ca_4_k_cu_main6thrust24THRUST_300001_SM_1000_NS12placeholders3_10E)
_ZN30_INTERNAL_3143a5ca_4_k_cu_main6thrust24THRUST_300001_SM_1000_NS12placeholders3_10E:
	.zero		1
	.type		_ZN30_INTERNAL_3143a5ca_4_k_cu_main4cuda3std3__419piecewise_constructE,@object
	.size		_ZN30_INTERNAL_3143a5ca_4_k_cu_main4cuda3std3__419piecewise_constructE,(_ZN30_INTERNAL_3143a5ca_4_k_cu_main4cuda3std6ranges3__45__cpo5cdataE - _ZN30_INTERNAL_3143a5ca_4_k_cu_main4cuda3std3__419piecewise_constructE)
_ZN30_INTERNAL_3143a5ca_4_k_cu_main4cuda3std3__419piecewise_constructE:
	.zero		1
	.type		_ZN30_INTERNAL_3143a5ca_4_k_cu_main4cuda3std6ranges3__45__cpo5cdataE,@object
	.size		_ZN30_INTERNAL_3143a5ca_4_k_cu_main4cuda3std6ranges3__45__cpo5cdataE,(_ZN30_INTERNAL_3143a5ca_4_k_cu_main6thrust24THRUST_300001_SM_1000_NS12placeholders2_2E - _ZN30_INTERNAL_3143a5ca_4_k_cu_main4cuda3std6ranges3__45__cpo5cdataE)
_ZN30_INTERNAL_3143a5ca_4_k_cu_main4cuda3std6ranges3__45__cpo5cdataE:
	.zero		1
	.type		_ZN30_INTERNAL_3143a5ca_4_k_cu_main6thrust24THRUST_300001_SM_1000_NS12placeholders2_2E,@object
	.size		_ZN30_INTERNAL_3143a5ca_4_k_cu_main6thrust24THRUST_300001_SM_1000_NS12placeholders2_2E,(_ZN30_INTERNAL_3143a5ca_4_k_cu_main4cuda3std3__45__cpo3endE - _ZN30_INTERNAL_3143a5ca_4_k_cu_main6thrust24THRUST_300001_SM_1000_NS12placeholders2_2E)
_ZN30_INTERNAL_3143a5ca_4_k_cu_main6thrust24THRUST_300001_SM_1000_NS12placeholders2_2E:
	.zero		1
	.type		_ZN30_INTERNAL_3143a5ca_4_k_cu_main4cuda3std3__45__cpo3endE,@object
	.size		_ZN30_INTERNAL_3143a5ca_4_k_cu_main4cuda3std3__45__cpo3endE,(_ZN30_INTERNAL_3143a5ca_4_k_cu_main4cuda3std6ranges3__45__cpo3endE - _ZN30_INTERNAL_3143a5ca_4_k_cu_main4cuda3std3__45__cpo3endE)
_ZN30_INTERNAL_3143a5ca_4_k_cu_main4cuda3std3__45__cpo3endE:
	.zero		1
	.type		_ZN30_INTERNAL_3143a5ca_4_k_cu_main4cuda3std6ranges3__45__cpo3endE,@object
	.size		_ZN30_INTERNAL_3143a5ca_4_k_cu_main4cuda3std6ranges3__45__cpo3endE,(_ZN30_INTERNAL_3143a5ca_4_k_cu_main6thrust24THRUST_300001_SM_1000_NS12placeholders2_6E - _ZN30_INTERNAL_3143a5ca_4_k_cu_main4cuda3std6ranges3__45__cpo3endE)
_ZN30_INTERNAL_3143a5ca_4_k_cu_main4cuda3std6ranges3__45__cpo3endE:
	.zero		1
	.type		_ZN30_INTERNAL_3143a5ca_4_k_cu_main6thrust24THRUST_300001_SM_1000_NS12placeholders2_6E,@object
	.size		_ZN30_INTERNAL_3143a5ca_4_k_cu_main6thrust24THRUST_300001_SM_1000_NS12placeholders2_6E,(_ZN30_INTERNAL_3143a5ca_4_k_cu_main4cuda3std3__45__cpo4rendE - _ZN30_INTERNAL_3143a5ca_4_k_cu_main6thrust24THRUST_300001_SM_1000_NS12placeholders2_6E)
_ZN30_INTERNAL_3143a5ca_4_k_cu_main6thrust24THRUST_300001_SM_1000_NS12placeholders2_6E:
	.zero		1
	.type		_ZN30_INTERNAL_3143a5ca_4_k_cu_main4cuda3std3__45__cpo4rendE,@object
	.size		_ZN30_INTERNAL_3143a5ca_4_k_cu_main4cuda3std3__45__cpo4rendE,(_ZN30_INTERNAL_3143a5ca_4_k_cu_main4cuda3std6ranges3__45__cpo9iter_swapE - _ZN30_INTERNAL_3143a5ca_4_k_cu_main4cuda3std3__45__cpo4rendE)
_ZN30_INTERNAL_3143a5ca_4_k_cu_main4cuda3std3__45__cpo4rendE:
	.zero		1
	.type		_ZN30_INTERNAL_3143a5ca_4_k_cu_main4cuda3std6ranges3__45__cpo9iter_swapE,@object
	.size		_ZN30_INTERNAL_3143a5ca_4_k_cu_main4cuda3std6ranges3__45__cpo9iter_swapE,(_ZN30_INTERNAL_3143a5ca_4_k_cu_main4cuda3std3__48unexpectE - _ZN30_INTERNAL_3143a5ca_4_k_cu_main4cuda3std6ranges3__45__cpo9iter_swapE)
_ZN30_INTERNAL_3143a5ca_4_k_cu_main4cuda3std6ranges3__45__cpo9iter_swapE:
	.zero		1
	.type		_ZN30_INTERNAL_3143a5ca_4_k_cu_main4cuda3std3__48unexpectE,@object
	.size		_ZN30_INTERNAL_3143a5ca_4_k_cu_main4cuda3std3__48unexpectE,(_ZN30_INTERNAL_3143a5ca_4_k_cu_main6thrust24THRUST_300001_SM_1000_NS8cuda_cub3parE - _ZN30_INTERNAL_3143a5ca_4_k_cu_main4cuda3std3__48unexpectE)
_ZN30_INTERNAL_3143a5ca_4_k_cu_main4cuda3std3__48unexpectE:
	.zero		1
	.type		_ZN30_INTERNAL_3143a5ca_4_k_cu_main6thrust24THRUST_300001_SM_1000_NS8cuda_cub3parE,@object
	.size		_ZN30_INTERNAL_3143a5ca_4_k_cu_main6thrust24THRUST_300001_SM_1000_NS8cuda_cub3parE,(_ZN30_INTERNAL_3143a5ca_4_k_cu_main6thrust24THRUST_300001_SM_1000_NS12placeholders2_4E - _ZN30_INTERNAL_3143a5ca_4_k_cu_main6thrust24THRUST_300001_SM_1000_NS8cuda_cub3parE)
_ZN30_INTERNAL_3143a5ca_4_k_cu_main6thrust24THRUST_300001_SM_1000_NS8cuda_cub3parE:
	.zero		1
	.type		_ZN30_INTERNAL_3143a5ca_4_k_cu_main6thrust24THRUST_300001_SM_1000_NS12placeholders2_4E,@object
	.size		_ZN30_INTERNAL_3143a5ca_4_k_cu_main6thrust24THRUST_300001_SM_1000_NS12placeholders2_4E,(_ZN30_INTERNAL_3143a5ca_4_k_cu_main4cuda3std3__45__cpo4cendE - _ZN30_INTERNAL_3143a5ca_4_k_cu_main6thrust24THRUST_300001_SM_1000_NS12placeholders2_4E)
_ZN30_INTERNAL_3143a5ca_4_k_cu_main6thrust24THRUST_300001_SM_1000_NS12placeholders2_4E:
	.zero		1
	.type		_ZN30_INTERNAL_3143a5ca_4_k_cu_main4cuda3std3__45__cpo4cendE,@object
	.size		_ZN30_INTERNAL_3143a5ca_4_k_cu_main4cuda3std3__45__cpo4cendE,(_ZN30_INTERNAL_3143a5ca_4_k_cu_main4cuda3std6ranges3__45__cpo4cendE - _ZN30_INTERNAL_3143a5ca_4_k_cu_main4cuda3std3__45__cpo4cendE)
_ZN30_INTERNAL_3143a5ca_4_k_cu_main4cuda3std3__45__cpo4cendE:
	.zero		1
	.type		_ZN30_INTERNAL_3143a5ca_4_k_cu_main4cuda3std6ranges3__45__cpo4cendE,@object
	.size		_ZN30_INTERNAL_3143a5ca_4_k_cu_main4cuda3std6ranges3__45__cpo4cendE,(_ZN30_INTERNAL_3143a5ca_4_k_cu_main4cuda3std3__420unreachable_sentinelE - _ZN30_INTERNAL_3143a5ca_4_k_cu_main4cuda3std6ranges3__45__cpo4cendE)
_ZN30_INTERNAL_3143a5ca_4_k_cu_main4cuda3std6ranges3__45__cpo4cendE:
	.zero		1
	.type		_ZN30_INTERNAL_3143a5ca_4_k_cu_main4cuda3std3__420unreachable_sentinelE,@object
	.size		_ZN30_INTERNAL_3143a5ca_4_k_cu_main4cuda3std3__420unreachable_sentinelE,(_ZN30_INTERNAL_3143a5ca_4_k_cu_main4cuda3std6ranges3__45__cpo5ssizeE - _ZN30_INTERNAL_3143a5ca_4_k_cu_main4cuda3std3__420unreachable_sentinelE)
_ZN30_INTERNAL_3143a5ca_4_k_cu_main4cuda3std3__420unreachable_sentinelE:
	.zero		1
	.type		_ZN30_INTERNAL_3143a5ca_4_k_cu_main4cuda3std6ranges3__45__cpo5ssizeE,@object
	.size		_ZN30_INTERNAL_3143a5ca_4_k_cu_main4cuda3std6ranges3__45__cpo5ssizeE,(_ZN30_INTERNAL_3143a5ca_4_k_cu_main6thrust24THRUST_300001_SM_1000_NS12placeholders2_8E - _ZN30_INTERNAL_3143a5ca_4_k_cu_main4cuda3std6ranges3__45__cpo5ssizeE)
_ZN30_INTERNAL_3143a5ca_4_k_cu_main4cuda3std6ranges3__45__cpo5ssizeE:
	.zero		1
	.type		_ZN30_INTERNAL_3143a5ca_4_k_cu_main6thrust24THRUST_300001_SM_1000_NS12placeholders2_8E,@object
	.size		_ZN30_INTERNAL_3143a5ca_4_k_cu_main6thrust24THRUST_300001_SM_1000_NS12placeholders2_8E,(_ZN30_INTERNAL_3143a5ca_4_k_cu_main4cuda3std3__45__cpo5crendE - _ZN30_INTERNAL_3143a5ca_4_k_cu_main6thrust24THRUST_300001_SM_1000_NS12placeholders2_8E)
_ZN30_INTERNAL_3143a5ca_4_k_cu_main6thrust24THRUST_300001_SM_1000_NS12placeholders2_8E:
	.zero		1
	.type		_ZN30_INTERNAL_3143a5ca_4_k_cu_main4cuda3std3__45__cpo5crendE,@object
	.size		_ZN30_INTERNAL_3143a5ca_4_k_cu_main4cuda3std3__45__cpo5crendE,(_ZN30_INTERNAL_3143a5ca_4_k_cu_main4cuda3std6ranges3__45__cpo4prevE - _ZN30_INTERNAL_3143a5ca_4_k_cu_main4cuda3std3__45__cpo5crendE)
_ZN30_INTERNAL_3143a5ca_4_k_cu_main4cuda3std3__45__cpo5crendE:
	.zero		1
	.type		_ZN30_INTERNAL_3143a5ca_4_k_cu_main4cuda3std6ranges3__45__cpo4prevE,@object
	.size		_ZN30_INTERNAL_3143a5ca_4_k_cu_main4cuda3std6ranges3__45__cpo4prevE,(_ZN30_INTERNAL_3143a5ca_4_k_cu_main4cuda3std6ranges3__45__cpo9iter_moveE - _ZN30_INTERNAL_3143a5ca_4_k_cu_main4cuda3std6ranges3__45__cpo4prevE)
_ZN30_INTERNAL_3143a5ca_4_k_cu_main4cuda3std6ranges3__45__cpo4prevE:
	.zero		1
	.type		_ZN30_INTERNAL_3143a5ca_4_k_cu_main4cuda3std6ranges3__45__cpo9iter_moveE,@object
	.size		_ZN30_INTERNAL_3143a5ca_4_k_cu_main4cuda3std6ranges3__45__cpo9iter_moveE,(_ZN30_INTERNAL_3143a5ca_4_k_cu_main6thrust24THRUST_300001_SM_1000_NS6system6detail10sequential3seqE - _ZN30_INTERNAL_3143a5ca_4_k_cu_main4cuda3std6ranges3__45__cpo9iter_moveE)
_ZN30_INTERNAL_3143a5ca_4_k_cu_main4cuda3std6ranges3__45__cpo9iter_moveE:
	.zero		1
	.type		_ZN30_INTERNAL_3143a5ca_4_k_cu_main6thrust24THRUST_300001_SM_1000_NS6system6detail10sequential3seqE,@object
	.size		_ZN30_INTERNAL_3143a5ca_4_k_cu_main6thrust24THRUST_300001_SM_1000_NS6system6detail10sequential3seqE,(.L_31 - _ZN30_INTERNAL_3143a5ca_4_k_cu_main6thrust24THRUST_300001_SM_1000_NS6system6detail10sequential3seqE)
_ZN30_INTERNAL_3143a5ca_4_k_cu_main6thrust24THRUST_300001_SM_1000_NS6system6detail10sequential3seqE:
	.zero		1
.L_31:


//--------------------- .nv.constant0._ZN3cub18CUB_300001_SM_10006detail9transform16transform_kernelINS2_10policy_hubILb1EN4cuda3std3__45tupleIJN6thrust24THRUST_300001_SM_1000_NS6detail15normal_iteratorINSA_10device_ptrIiEEEEEEEE10policy1000El3AddSF_JPiEEEvT0_iT1_T2_DpNS2_10kernel_argIT3_EE --------------------------
	.section	.nv.constant0._ZN3cub18CUB_300001_SM_10006detail9transform16transform_kernelINS2_10policy_hubILb1EN4cuda3std3__45tupleIJN6thrust24THRUST_300001_SM_1000_NS6detail15normal_iteratorINSA_10device_ptrIiEEEEEEEE10policy1000El3AddSF_JPiEEEvT0_iT1_T2_DpNS2_10kernel_argIT3_EE,"a",@progbits
	.sectionflags	@""
	.align	4
.nv.constant0._ZN3cub18CUB_300001_SM_10006detail9transform16transform_kernelINS2_10policy_hubILb1EN4cuda3std3__45tupleIJN6thrust24THRUST_300001_SM_1000_NS6detail15normal_iteratorINSA_10device_ptrIiEEEEEEEE10policy1000El3AddSF_JPiEEEvT0_iT1_T2_DpNS2_10kernel_argIT3_EE:
	.zero		936


//--------------------- .nv.constant0._ZN3cub18CUB_300001_SM_10006detail9transform16transform_kernelINS2_10policy_hubILb1EN4cuda3std3__45tupleIJN6thrust24THRUST_300001_SM_1000_NS6detail15normal_iteratorINSA_10device_ptrIiEEEEEEEE10policy1000Ei3AddSF_JPiEEEvT0_iT1_T2_DpNS2_10kernel_argIT3_EE --------------------------
	.section	.nv.constant0._ZN3cub18CUB_300001_SM_10006detail9transform16transform_kernelINS2_10policy_hubILb1EN4cuda3std3__45tupleIJN6thrust24THRUST_300001_SM_1000_NS6detail15normal_iteratorINSA_10device_ptrIiEEEEEEEE10policy1000Ei3AddSF_JPiEEEvT0_iT1_T2_DpNS2_10kernel_argIT3_EE,"a",@progbits
	.sectionflags	@""
	.align	4
.nv.constant0._ZN3cub18CUB_300001_SM_10006detail9transform16transform_kernelINS2_10policy_hubILb1EN4cuda3std3__45tupleIJN6thrust24THRUST_300001_SM_1000_NS6detail15normal_iteratorINSA_10device_ptrIiEEEEEEEE10policy1000Ei3AddSF_JPiEEEvT0_iT1_T2_DpNS2_10kernel_argIT3_EE:
	.zero		936


//--------------------- .nv.constant0._ZN3cub18CUB_300001_SM_10006detail8for_each13static_kernelINS2_12policy_hub_t12policy_500_tEmN6thrust24THRUST_300001_SM_1000_NS8cuda_cub20__uninitialized_fill7functorINS7_10device_ptrIiEEiEEEEvT0_T1_ --------------------------
	.section	.nv.constant0._ZN3cub18CUB_300001_SM_10006detail8for_each13static_kernelINS2_12policy_hub_t12policy_500_tEmN6thrust24THRUST_300001_SM_1000_NS8cuda_cub20__uninitialized_fill7functorINS7_10device_ptrIiEEiEEEEvT0_T1_,"a",@progbits
	.sectionflags	@""
	.align	4
.nv.constant0._ZN3cub18CUB_300001_SM_10006detail8for_each13static_kernelINS2_12policy_hub_t12policy_500_tEmN6thrust24THRUST_300001_SM_1000_NS8cuda_cub20__uninitialized_fill7functorINS7_10device_ptrIiEEiEEEEvT0_T1_:
	.zero		920


//--------------------- .nv.constant0._ZN3cub18CUB_300001_SM_10006detail11EmptyKernelIvEEvv --------------------------
	.section	.nv.constant0._ZN3cub18CUB_300001_SM_10006detail11EmptyKernelIvEEvv,"a",@progbits
	.sectionflags	@""
	.align	4
.nv.constant0._ZN3cub18CUB_300001_SM_10006detail11EmptyKernelIvEEvv:
	.zero		896


//--------------------- SYMBOLS --------------------------

	.type		.nv.reservedSmem.offset0,@object
	.size		.nv.reservedSmem.offset0,0x4
